	.target	sm_100a

	.elftype	@"ET_EXEC"


//--------------------- .note.nv.tkinfo           --------------------------
	.section	.note.nv.tkinfo,"",@"SHT_NOTE"
	.sectionflags	@"SHF_NOTE_NV_TKINFO"
	.tkinfo
        /*0018*/ 	.word	0x00000002
        /*0030*/ 	.string	""
        /*0030*/ 	.string	"ptxas"
        /*0030*/ 	.string	"Cuda compilation tools, release 13.0, V13.0.88"
        /*0030*/ 	.string	"Build cuda_13.0.r13.0/compiler.36424714_0"
        /*0030*/ 	.string	"-arch sm_100a -m 64 "



//--------------------- .note.nv.cuinfo           --------------------------
	.section	.note.nv.cuinfo,"",@"SHT_NOTE"
	.sectionflags	@"SHF_NOTE_NV_CUINFO"
        /*0018*/ 	.short	0x0002
        /*001a*/ 	.short	0x0064
        /*001c*/ 	.short	0x0082
	.zero		2


//--------------------- .nv.info                  --------------------------
	.section	.nv.info,"",@"SHT_CUDA_INFO"
	.align	4


	//----- nvinfo : EIATTR_REGCOUNT
	.align		4
        /*0000*/ 	.byte	0x04, 0x2f
        /*0002*/ 	.short	(.L_19 - .L_18)
	.align		4
.L_18:
        /*0004*/ 	.word	index@(_ZN7cutlass13device_kernelINS_4gemm6kernel13GemmUniversalIN4cute5tupleIJiiiiEEENS1_10collective13CollectiveMmaINS1_35MainloopSm100TmaUmmaWarpSpecializedILi4ELi2ELi4ENS5_IJNS4_1CILi2EEESB_NSA_ILi1EEEEEEEENS5_IJNSA_ILi64EEESF_SF_EEEaNS5_IJlSC_lEEEaSH_NS4_8TiledMMAINS4_8MMA_AtomIJNS4_15SM100_MMA_S8_SSIaaiLi64ELi64ELNS4_4UMMA5MajorE0ELSM_0ELNSL_8SaturateE0EEEEEENS4_6LayoutINS5_IJSC_SC_SC_EEENS5_IJNSA_ILi0EEESS_SS_EEEEENS5_IJNS4_10UnderscoreESV_SV_EEEEENS4_23SM90_TMA_LOAD_MULTICASTENS4_14ComposedLayoutINS4_7SwizzleILi2ELi4ELi3EEENS4_18smem_ptr_flag_bitsILi8EEENSQ_INS5_IJNSA_ILi8EEESF_EEENS5_IJSF_SC_EEEEEEEvNS4_8identityESY_S18_vS19_EENS_8epilogue10collective18CollectiveEpilogueINS1B_23Sm100TmaWarpSpecializedILi1ELi1ELi32ELb0ELb0EEEJSG_NS5_IJNSQ_ISF_SC_EES1G_EEEaSH_aSH_NS1B_6fusion15FusionCallbacksIS1F_NS1I_17LinearCombinationIaiaiLNS_15FloatRoundStyleE2EEESG_S1H_JEEENS4_5SM1004TMEM4LOAD26SM100_TMEM_LOAD_16dp32b32xENS4_13SM90_TMA_LOADES18_NS4_39AutoVectorizingCopyWithAssumedAlignmentILi128EEENS4_14SM90_TMA_STOREES18_S1U_S1U_EEEvvEEEEvNT_6ParamsE)
        /*0008*/ 	.word	0x00000059


	//----- nvinfo : EIATTR_FRAME_SIZE
	.align		4
.L_19:
        /*000c*/ 	.byte	0x04, 0x11
        /*000e*/ 	.short	(.L_21 - .L_20)
	.align		4
.L_20:
        /*0010*/ 	.word	index@($__internal_2_$__cuda_sm10x_tcgen05_guardrail_trap_unallocated_columns_being_dealloced)
        /*0014*/ 	.word	0x00000000


	//----- nvinfo : EIATTR_FRAME_SIZE
	.align		4
.L_21:
        /*0018*/ 	.byte	0x04, 0x11
        /*001a*/ 	.short	(.L_23 - .L_22)
	.align		4
.L_22:
        /*001c*/ 	.word	index@($__internal_1_$__cuda_sm10x_tcgen05_guardrail_trap_phase_invalid_during_alloc)
        /*0020*/ 	.word	0x00000000


	//----- nvinfo : EIATTR_FRAME_SIZE
	.align		4
.L_23:
        /*0024*/ 	.byte	0x04, 0x11
        /*0026*/ 	.short	(.L_25 - .L_24)
	.align		4
.L_24:
        /*0028*/ 	.word	index@($__internal_0_$__cuda_sm10x_tcgen05_guardrail_trap_col_being_dealloced_not_returned_by_alloc)
        /*002c*/ 	.word	0x00000000


	//----- nvinfo : EIATTR_FRAME_SIZE
	.align		4
.L_25:
        /*0030*/ 	.byte	0x04, 0x11
        /*0032*/ 	.short	(.L_27 - .L_26)
	.align		4
.L_26:
        /*0034*/ 	.word	index@(_ZN7cutlass13device_kernelINS_4gemm6kernel13GemmUniversalIN4cute5tupleIJiiiiEEENS1_10collective13CollectiveMmaINS1_35MainloopSm100TmaUmmaWarpSpecializedILi4ELi2ELi4ENS5_IJNS4_1CILi2EEESB_NSA_ILi1EEEEEEEENS5_IJNSA_ILi64EEESF_SF_EEEaNS5_IJlSC_lEEEaSH_NS4_8TiledMMAINS4_8MMA_AtomIJNS4_15SM100_MMA_S8_SSIaaiLi64ELi64ELNS4_4UMMA5MajorE0ELSM_0ELNSL_8SaturateE0EEEEEENS4_6LayoutINS5_IJSC_SC_SC_EEENS5_IJNSA_ILi0EEESS_SS_EEEEENS5_IJNS4_10UnderscoreESV_SV_EEEEENS4_23SM90_TMA_LOAD_MULTICASTENS4_14ComposedLayoutINS4_7SwizzleILi2ELi4ELi3EEENS4_18smem_ptr_flag_bitsILi8EEENSQ_INS5_IJNSA_ILi8EEESF_EEENS5_IJSF_SC_EEEEEEEvNS4_8identityESY_S18_vS19_EENS_8epilogue10collective18CollectiveEpilogueINS1B_23Sm100TmaWarpSpecializedILi1ELi1ELi32ELb0ELb0EEEJSG_NS5_IJNSQ_ISF_SC_EES1G_EEEaSH_aSH_NS1B_6fusion15FusionCallbacksIS1F_NS1I_17LinearCombinationIaiaiLNS_15FloatRoundStyleE2EEESG_S1H_JEEENS4_5SM1004TMEM4LOAD26SM100_TMEM_LOAD_16dp32b32xENS4_13SM90_TMA_LOADES18_NS4_39AutoVectorizingCopyWithAssumedAlignmentILi128EEENS4_14SM90_TMA_STOREES18_S1U_S1U_EEEvvEEEEvNT_6ParamsE)
        /*0038*/ 	.word	0x00000000


	//----- nvinfo : EIATTR_MIN_STACK_SIZE
	.align		4
.L_27:
        /*003c*/ 	.byte	0x04, 0x12
        /*003e*/ 	.short	(.L_29 - .L_28)
	.align		4
.L_28:
        /*0040*/ 	.word	index@(_ZN7cutlass13device_kernelINS_4gemm6kernel13GemmUniversalIN4cute5tupleIJiiiiEEENS1_10collective13CollectiveMmaINS1_35MainloopSm100TmaUmmaWarpSpecializedILi4ELi2ELi4ENS5_IJNS4_1CILi2EEESB_NSA_ILi1EEEEEEEENS5_IJNSA_ILi64EEESF_SF_EEEaNS5_IJlSC_lEEEaSH_NS4_8TiledMMAINS4_8MMA_AtomIJNS4_15SM100_MMA_S8_SSIaaiLi64ELi64ELNS4_4UMMA5MajorE0ELSM_0ELNSL_8SaturateE0EEEEEENS4_6LayoutINS5_IJSC_SC_SC_EEENS5_IJNSA_ILi0EEESS_SS_EEEEENS5_IJNS4_10UnderscoreESV_SV_EEEEENS4_23SM90_TMA_LOAD_MULTICASTENS4_14ComposedLayoutINS4_7SwizzleILi2ELi4ELi3EEENS4_18smem_ptr_flag_bitsILi8EEENSQ_INS5_IJNSA_ILi8EEESF_EEENS5_IJSF_SC_EEEEEEEvNS4_8identityESY_S18_vS19_EENS_8epilogue10collective18CollectiveEpilogueINS1B_23Sm100TmaWarpSpecializedILi1ELi1ELi32ELb0ELb0EEEJSG_NS5_IJNSQ_ISF_SC_EES1G_EEEaSH_aSH_NS1B_6fusion15FusionCallbacksIS1F_NS1I_17LinearCombinationIaiaiLNS_15FloatRoundStyleE2EEESG_S1H_JEEENS4_5SM1004TMEM4LOAD26SM100_TMEM_LOAD_16dp32b32xENS4_13SM90_TMA_LOADES18_NS4_39AutoVectorizingCopyWithAssumedAlignmentILi128EEENS4_14SM90_TMA_STOREES18_S1U_S1U_EEEvvEEEEvNT_6ParamsE)
        /*0044*/ 	.word	0x00000000
.L_29:


//--------------------- .nv.compat                --------------------------
	.section	.nv.compat,"",@"SHT_CUDA_COMPAT_INFO"
	.align	4
        /*0000*/ 	.byte	0x02, 0x09, 0x01, 0x00, 0x02, 0x02, 0x03, 0x00, 0x02, 0x05, 0x06, 0x00, 0x03, 0x07, 0x01, 0x01
        /*0010*/ 	.byte	0x02, 0x03, 0x01, 0x00, 0x02, 0x06, 0x01, 0x00, 0x04, 0x0b, 0x08, 0x00, 0x01, 0x00, 0x00, 0x00
        /*0020*/ 	.byte	0x00, 0x00, 0x00, 0x00


//--------------------- .nv.info._ZN7cutlass13device_kernelINS_4gemm6kernel13GemmUniversalIN4cute5tupleIJiiiiEEENS1_10collective13CollectiveMmaINS1_35MainloopSm100TmaUmmaWarpSpecializedILi4ELi2ELi4ENS5_IJNS4_1CILi2EEESB_NSA_ILi1EEEEEEEENS5_IJNSA_ILi64EEESF_SF_EEEaNS5_IJlSC_lEEEaSH_NS4_8TiledMMAINS4_8MMA_AtomIJNS4_15SM100_MMA_S8_SSIaaiLi64ELi64ELNS4_4UMMA5MajorE0ELSM_0ELNSL_8SaturateE0EEEEEENS4_6LayoutINS5_IJSC_SC_SC_EEENS5_IJNSA_ILi0EEESS_SS_EEEEENS5_IJNS4_10UnderscoreESV_SV_EEEEENS4_23SM90_TMA_LOAD_MULTICASTENS4_14ComposedLayoutINS4_7SwizzleILi2ELi4ELi3EEENS4_18smem_ptr_flag_bitsILi8EEENSQ_INS5_IJNSA_ILi8EEESF_EEENS5_IJSF_SC_EEEEEEEvNS4_8identityESY_S18_vS19_EENS_8epilogue10collective18CollectiveEpilogueINS1B_23Sm100TmaWarpSpecializedILi1ELi1ELi32ELb0ELb0EEEJSG_NS5_IJNSQ_ISF_SC_EES1G_EEEaSH_aSH_NS1B_6fusion15FusionCallbacksIS1F_NS1I_17LinearCombinationIaiaiLNS_15FloatRoundStyleE2EEESG_S1H_JEEENS4_5SM1004TMEM4LOAD26SM100_TMEM_LOAD_16dp32b32xENS4_13SM90_TMA_LOADES18_NS4_39AutoVectorizingCopyWithAssumedAlignmentILi128EEENS4_14SM90_TMA_STOREES18_S1U_S1U_EEEvvEEEEvNT_6ParamsE --------------------------
	.section	.nv.info._ZN7cutlass13device_kernelINS_4gemm6kernel13GemmUniversalIN4cute5tupleIJiiiiEEENS1_10collective13CollectiveMmaINS1_35MainloopSm100TmaUmmaWarpSpecializedILi4ELi2ELi4ENS5_IJNS4_1CILi2EEESB_NSA_ILi1EEEEEEEENS5_IJNSA_ILi64EEESF_SF_EEEaNS5_IJlSC_lEEEaSH_NS4_8TiledMMAINS4_8MMA_AtomIJNS4_15SM100_MMA_S8_SSIaaiLi64ELi64ELNS4_4UMMA5MajorE0ELSM_0ELNSL_8SaturateE0EEEEEENS4_6LayoutINS5_IJSC_SC_SC_EEENS5_IJNSA_ILi0EEESS_SS_EEEEENS5_IJNS4_10UnderscoreESV_SV_EEEEENS4_23SM90_TMA_LOAD_MULTICASTENS4_14ComposedLayoutINS4_7SwizzleILi2ELi4ELi3EEENS4_18smem_ptr_flag_bitsILi8EEENSQ_INS5_IJNSA_ILi8EEESF_EEENS5_IJSF_SC_EEEEEEEvNS4_8identityESY_S18_vS19_EENS_8epilogue10collective18CollectiveEpilogueINS1B_23Sm100TmaWarpSpecializedILi1ELi1ELi32ELb0ELb0EEEJSG_NS5_IJNSQ_ISF_SC_EES1G_EEEaSH_aSH_NS1B_6fusion15FusionCallbacksIS1F_NS1I_17LinearCombinationIaiaiLNS_15FloatRoundStyleE2EEESG_S1H_JEEENS4_5SM1004TMEM4LOAD26SM100_TMEM_LOAD_16dp32b32xENS4_13SM90_TMA_LOADES18_NS4_39AutoVectorizingCopyWithAssumedAlignmentILi128EEENS4_14SM90_TMA_STOREES18_S1U_S1U_EEEvvEEEEvNT_6ParamsE,"",@"SHT_CUDA_INFO"
	.sectionflags	@""
	.align	4


	//----- nvinfo : EIATTR_CUDA_API_VERSION
	.align		4
        /*0000*/ 	.byte	0x04, 0x37
        /*0002*/ 	.short	(.L_31 - .L_30)
.L_30:
        /*0004*/ 	.word	0x00000082


	//----- nvinfo : EIATTR_KPARAM_INFO
	.align		4
.L_31:
        /*0008*/ 	.byte	0x04, 0x17
        /*000a*/ 	.short	(.L_33 - .L_32)
.L_32:
        /*000c*/ 	.word	0x00000000
        /*0010*/ 	.short	0x0000
        /*0012*/ 	.short	0x0000
        /*0014*/ 	.byte	0x00, 0xf0, 0x01, 0x20


	//----- nvinfo : EIATTR_AT_ENTRY_FRAGMENTS
	.align		4
.L_33:
        /*0018*/ 	.byte	0x04, 0x4f
        /*001a*/ 	.short	(.L_35 - .L_34)


	//   ....[0]....
.L_34:
        /*001c*/ 	.word	0x00000006


	//----- nvinfo : EIATTR_RESERVED_SMEM_USED
	.align		4
.L_35:
        /*0020*/ 	.byte	0x01, 0x41
	.zero		2


	//----- nvinfo : EIATTR_SPARSE_MMA_MASK
	.align		4
        /*0024*/ 	.byte	0x03, 0x50
        /*0026*/ 	.short	0x0000


	//----- nvinfo : EIATTR_TCGEN05_1CTA_USED
	.align		4
        /*0028*/ 	.byte	0x01, 0x51
	.zero		2


	//----- nvinfo : EIATTR_MAXREG_COUNT
	.align		4
        /*002c*/ 	.byte	0x03, 0x1b
        /*002e*/ 	.short	0x00ff


	//----- nvinfo : EIATTR_NUM_BARRIERS
	.align		4
        /*0030*/ 	.byte	0x02, 0x4c
        /*0032*/ 	.byte	0x07
	.zero		1


	//----- nvinfo : EIATTR_EXTERNS
	.align		4
        /*0034*/ 	.byte	0x04, 0x0f
        /*0036*/ 	.short	(.L_37 - .L_36)


	//   ....[0]....
	.align		4
.L_36:
        /*0038*/ 	.word	index@(__assertfail)


	//----- nvinfo : EIATTR_MERCURY_ISA_VERSION
	.align		4
.L_37:
        /*003c*/ 	.byte	0x03, 0x5f
        /*003e*/ 	.short	0x0101


	//----- nvinfo : EIATTR_INT_WARP_WIDE_INSTR_OFFSETS
	.align		4
        /*0040*/ 	.byte	0x04, 0x31
        /*0042*/ 	.short	(.L_39 - .L_38)


	//   ....[0]....
.L_38:
        /*0044*/ 	.word	0x00003ce0


	//   ....[1]....
        /*0048*/ 	.word	0x00003d10


	//   ....[2]....
        /*004c*/ 	.word	0x00003d30


	//   ....[3]....
        /*0050*/ 	.word	0x00004860


	//   ....[4]....
        /*0054*/ 	.word	0x00004910


	//----- nvinfo : EIATTR_COOP_GROUP_MASK_REGIDS
	.align		4
.L_39:
        /*0058*/ 	.byte	0x04, 0x29
        /*005a*/ 	.short	(.L_41 - .L_40)


	//   ....[0]....
.L_40:
        /*005c*/ 	.word	0xffffffff


	//   ....[1]....
        /*0060*/ 	.word	0xffffffff


	//   ....[2]....
        /*0064*/ 	.word	0xffffffff


	//   ....[3]....
        /*0068*/ 	.word	0xffffffff


	//   ....[4]....
        /*006c*/ 	.word	0xffffffff


	//   ....[5]....
        /*0070*/ 	.word	0xffffffff


	//   ....[6]....
        /*0074*/ 	.word	0xffffffff


	//   ....[7]....
        /*0078*/ 	.word	0xffffffff


	//   ....[8]....
        /*007c*/ 	.word	0xffffffff


	//   ....[9]....
        /*0080*/ 	.word	0xffffffff


	//   ....[10]....
        /*0084*/ 	.word	0xffffffff


	//   ....[11]....
        /*0088*/ 	.word	0xffffffff


	//   ....[12]....
        /*008c*/ 	.word	0xffffffff


	//   ....[13]....
        /*0090*/ 	.word	0xffffffff


	//----- nvinfo : EIATTR_COOP_GROUP_INSTR_OFFSETS
	.align		4
.L_41:
        /*0094*/ 	.byte	0x04, 0x28
        /*0096*/ 	.short	(.L_43 - .L_42)


	//   ....[0]....
.L_42:
        /*0098*/ 	.word	0x00000080


	//   ....[1]....
        /*009c*/ 	.word	0x000004e0


	//   ....[2]....
        /*00a0*/ 	.word	0x00000690


	//   ....[3]....
        /*00a4*/ 	.word	0x000007d0


	//   ....[4]....
        /*00a8*/ 	.word	0x000008d0


	//   ....[5]....
        /*00ac*/ 	.word	0x00000a40


	//   ....[6]....
        /*00b0*/ 	.word	0x00000be0


	//   ....[7]....
        /*00b4*/ 	.word	0x00000d90


	//   ....[8]....
        /*00b8*/ 	.word	0x00002110


	//   ....[9]....
        /*00bc*/ 	.word	0x00002fb0


	//   ....[10]....
        /*00c0*/ 	.word	0x000031c0


	//   ....[11]....
        /*00c4*/ 	.word	0x000031f0


	//   ....[12]....
        /*00c8*/ 	.word	0x00003bc0


	//   ....[13]....
        /*00cc*/ 	.word	0x00003df0


	//----- nvinfo : EIATTR_VRC_CTA_INIT_COUNT
	.align		4
.L_43:
        /*00d0*/ 	.byte	0x02, 0x4a
        /*00d2*/ 	.byte	0x80
	.zero		1


	//----- nvinfo : EIATTR_SYSCALL_OFFSETS
	.align		4
        /*00d4*/ 	.byte	0x04, 0x46
        /*00d6*/ 	.short	(.L_45 - .L_44)


	//   ....[0]....
.L_44:
        /*00d8*/ 	.word	0x00005470


	//   ....[1]....
        /*00dc*/ 	.word	0x000055b0


	//   ....[2]....
        /*00e0*/ 	.word	0x00005d30


	//----- nvinfo : EIATTR_MBARRIER_INSTR_OFFSETS
	.align		4
.L_45:
        /*00e4*/ 	.byte	0x04, 0x39
        /*00e6*/ 	.short	(.L_47 - .L_46)


	//   ....[0]....
.L_46:
        /*00e8*/ 	.word	0x00000600
        /*00ec*/ 	.word	0x000000ff
        /*00f0*/ 	.word	0x00000000
        /*00f4*/ 	.short	0x0100
        /*00f6*/ 	.byte	0x04
	.zero		1


	//   ....[1]....
        /*00f8*/ 	.word	0x00000610
        /*00fc*/ 	.word	0x000000ff
        /*0100*/ 	.word	0x00000020
        /*0104*/ 	.short	0x0100
        /*0106*/ 	.byte	0x04
	.zero		1


	//   ....[2]....
        /*0108*/ 	.word	0x00000620
        /*010c*/ 	.word	0x000000ff
        /*0110*/ 	.word	0x00000008
        /*0114*/ 	.short	0x0100
        /*0116*/ 	.byte	0x04
	.zero		1


	//   ....[3]....
        /*0118*/ 	.word	0x00000630
        /*011c*/ 	.word	0x000000ff
        /*0120*/ 	.word	0x00000028
        /*0124*/ 	.short	0x0100
        /*0126*/ 	.byte	0x04
	.zero		1


	//   ....[4]....
        /*0128*/ 	.word	0x00000640
        /*012c*/ 	.word	0x000000ff
        /*0130*/ 	.word	0x00000010
        /*0134*/ 	.short	0x0100
        /*0136*/ 	.byte	0x04
	.zero		1


	//   ....[5]....
        /*0138*/ 	.word	0x00000650
        /*013c*/ 	.word	0x000000ff
        /*0140*/ 	.word	0x00000030
        /*0144*/ 	.short	0x0100
        /*0146*/ 	.byte	0x04
	.zero		1


	//   ....[6]....
        /*0148*/ 	.word	0x00000660
        /*014c*/ 	.word	0x000000ff
        /*0150*/ 	.word	0x00000018
        /*0154*/ 	.short	0x0100
        /*0156*/ 	.byte	0x04
	.zero		1


	//   ....[7]....
        /*0158*/ 	.word	0x00000670
        /*015c*/ 	.word	0x000000ff
        /*0160*/ 	.word	0x00000038
        /*0164*/ 	.short	0x0100
        /*0166*/ 	.byte	0x04
	.zero		1


	//   ....[8]....
        /*0168*/ 	.word	0x000007a0
        /*016c*/ 	.word	0x000000ff
        /*0170*/ 	.word	0x00000040
        /*0174*/ 	.short	0x0100
        /*0176*/ 	.byte	0x04
	.zero		1


	//   ....[9]....
        /*0178*/ 	.word	0x000007b0
        /*017c*/ 	.word	0x000000ff
        /*0180*/ 	.word	0x00000048
        /*0184*/ 	.short	0x0100
        /*0186*/ 	.byte	0x04
	.zero		1


	//   ....[10]....
        /*0188*/ 	.word	0x000008a0
        /*018c*/ 	.word	0x000000ff
        /*0190*/ 	.word	0x00000050
        /*0194*/ 	.short	0x0100
        /*0196*/ 	.byte	0x06
	.zero		1


	//   ....[11]....
        /*0198*/ 	.word	0x000008b0
        /*019c*/ 	.word	0x000000ff
        /*01a0*/ 	.word	0x00000058
        /*01a4*/ 	.short	0x0100
        /*01a6*/ 	.byte	0x06
	.zero		1


	//   ....[12]....
        /*01a8*/ 	.word	0x000009f0
        /*01ac*/ 	.word	0x000000ff
        /*01b0*/ 	.word	0x00000060
        /*01b4*/ 	.short	0x0100
        /*01b6*/ 	.byte	0x06
	.zero		1


	//   ....[13]....
        /*01b8*/ 	.word	0x00000a00
        /*01bc*/ 	.word	0x000000ff
        /*01c0*/ 	.word	0x00000070
        /*01c4*/ 	.short	0x0100
        /*01c6*/ 	.byte	0x06
	.zero		1


	//   ....[14]....
        /*01c8*/ 	.word	0x00000a10
        /*01cc*/ 	.word	0x000000ff
        /*01d0*/ 	.word	0x00000068
        /*01d4*/ 	.short	0x0100
        /*01d6*/ 	.byte	0x06
	.zero		1


	//   ....[15]....
        /*01d8*/ 	.word	0x00000a20
        /*01dc*/ 	.word	0x000000ff
        /*01e0*/ 	.word	0x00000078
        /*01e4*/ 	.short	0x0100
        /*01e6*/ 	.byte	0x06
	.zero		1


	//   ....[16]....
        /*01e8*/ 	.word	0x00000b50
        /*01ec*/ 	.word	0x000000ff
        /*01f0*/ 	.word	0x00000080
        /*01f4*/ 	.short	0x0100
        /*01f6*/ 	.byte	0x04
	.zero		1


	//   ....[17]....
        /*01f8*/ 	.word	0x00000b60
        /*01fc*/ 	.word	0x000000ff
        /*0200*/ 	.word	0x000000a0
        /*0204*/ 	.short	0x0100
        /*0206*/ 	.byte	0x04
	.zero		1


	//   ....[18]....
        /*0208*/ 	.word	0x00000b70
        /*020c*/ 	.word	0x000000ff
        /*0210*/ 	.word	0x00000088
        /*0214*/ 	.short	0x0100
        /*0216*/ 	.byte	0x04
	.zero		1


	//   ....[19]....
        /*0218*/ 	.word	0x00000b80
        /*021c*/ 	.word	0x000000ff
        /*0220*/ 	.word	0x000000a8
        /*0224*/ 	.short	0x0100
        /*0226*/ 	.byte	0x04
	.zero		1


	//   ....[20]....
        /*0228*/ 	.word	0x00000b90
        /*022c*/ 	.word	0x000000ff
        /*0230*/ 	.word	0x00000090
        /*0234*/ 	.short	0x0100
        /*0236*/ 	.byte	0x04
	.zero		1


	//   ....[21]....
        /*0238*/ 	.word	0x00000ba0
        /*023c*/ 	.word	0x000000ff
        /*0240*/ 	.word	0x000000b0
        /*0244*/ 	.short	0x0100
        /*0246*/ 	.byte	0x04
	.zero		1


	//   ....[22]....
        /*0248*/ 	.word	0x00000bb0
        /*024c*/ 	.word	0x000000ff
        /*0250*/ 	.word	0x00000098
        /*0254*/ 	.short	0x0100
        /*0256*/ 	.byte	0x04
	.zero		1


	//   ....[23]....
        /*0258*/ 	.word	0x00000bc0
        /*025c*/ 	.word	0x000000ff
        /*0260*/ 	.word	0x000000b8
        /*0264*/ 	.short	0x0100
        /*0266*/ 	.byte	0x04
	.zero		1


	//   ....[24]....
        /*0268*/ 	.word	0x00000cb0
        /*026c*/ 	.word	0x000000ff
        /*0270*/ 	.word	0x000000c0
        /*0274*/ 	.short	0x0100
        /*0276*/ 	.byte	0x04
	.zero		1


	//   ....[25]....
        /*0278*/ 	.word	0x00000cc0
        /*027c*/ 	.word	0x000000ff
        /*0280*/ 	.word	0x000000d0
        /*0284*/ 	.short	0x0100
        /*0286*/ 	.byte	0x04
	.zero		1


	//   ....[26]....
        /*0288*/ 	.word	0x00000cd0
        /*028c*/ 	.word	0x000000ff
        /*0290*/ 	.word	0x000000c8
        /*0294*/ 	.short	0x0100
        /*0296*/ 	.byte	0x04
	.zero		1


	//   ....[27]....
        /*0298*/ 	.word	0x00000ce0
        /*029c*/ 	.word	0x000000ff
        /*02a0*/ 	.word	0x000000d8
        /*02a4*/ 	.short	0x0100
        /*02a6*/ 	.byte	0x04
	.zero		1


	//   ....[28]....
        /*02a8*/ 	.word	0x00001940
        /*02ac*/ 	.word	0x00000000
        /*02b0*/ 	.word	0x000000d0
        /*02b4*/ 	.short	0x010a
        /*02b6*/ 	.byte	0xff
	.zero		1


	//   ....[29]....
        /*02b8*/ 	.word	0x00001970
        /*02bc*/ 	.word	0x00000000
        /*02c0*/ 	.word	0x000000c0
        /*02c4*/ 	.short	0x0101
        /*02c6*/ 	.byte	0xff
	.zero		1


	//   ....[30]....
        /*02c8*/ 	.word	0x00001a50
        /*02cc*/ 	.word	0x000000ff
        /*02d0*/ 	.word	0x00000020
        /*02d4*/ 	.short	0x010a
        /*02d6*/ 	.byte	0x04
	.zero		1


	//   ....[31]....
        /*02d8*/ 	.word	0x00001ad0
        /*02dc*/ 	.word	0x000000ff
        /*02e0*/ 	.word	0x00000020
        /*02e4*/ 	.short	0x010a
        /*02e6*/ 	.byte	0x21
	.zero		1


	//   ....[32]....
        /*02e8*/ 	.word	0x00001c60
        /*02ec*/ 	.word	0x000000ff
        /*02f0*/ 	.word	0x00000020
        /*02f4*/ 	.short	0x010a
        /*02f6*/ 	.byte	0x08
	.zero		1


	//   ....[33]....
        /*02f8*/ 	.word	0x00001da0
        /*02fc*/ 	.word	0x000000ff
        /*0300*/ 	.word	0x00000058
        /*0304*/ 	.short	0x0101
        /*0306*/ 	.byte	0x06
	.zero		1


	//   ....[34]....
        /*0308*/ 	.word	0x00001dc0
        /*030c*/ 	.word	0x000000ff
        /*0310*/ 	.word	0x00000020
        /*0314*/ 	.short	0x010a
        /*0316*/ 	.byte	0x04
	.zero		1


	//   ....[35]....
        /*0318*/ 	.word	0x00001e40
        /*031c*/ 	.word	0x000000ff
        /*0320*/ 	.word	0x00000020
        /*0324*/ 	.short	0x010a
        /*0326*/ 	.byte	0x11
	.zero		1


	//   ....[36]....
        /*0328*/ 	.word	0x00001fd0
        /*032c*/ 	.word	0x000000ff
        /*0330*/ 	.word	0x00000020
        /*0334*/ 	.short	0x010a
        /*0336*/ 	.byte	0x07
	.zero		1


	//   ....[37]....
        /*0338*/ 	.word	0x00002140
        /*033c*/ 	.word	0x00000003
        /*0340*/ 	.word	0x00000060
        /*0344*/ 	.short	0x010a
        /*0346*/ 	.byte	0xff
	.zero		1


	//   ....[38]....
        /*0348*/ 	.word	0x00002290
        /*034c*/ 	.word	0x00000000
        /*0350*/ 	.word	0x00000000
        /*0354*/ 	.short	0x0101
        /*0356*/ 	.byte	0xff
	.zero		1


	//   ....[39]....
        /*0358*/ 	.word	0x00002830
        /*035c*/ 	.word	0x000000ff
        /*0360*/ 	.word	0x00000000
        /*0364*/ 	.short	0x010a
        /*0366*/ 	.byte	0x04
	.zero		1


	//   ....[40]....
        /*0368*/ 	.word	0x000028c0
        /*036c*/ 	.word	0x000000ff
        /*0370*/ 	.word	0x00000000
        /*0374*/ 	.short	0x010a
        /*0376*/ 	.byte	0x05
	.zero		1


	//   ....[41]....
        /*0378*/ 	.word	0x00002950
        /*037c*/ 	.word	0x000000ff
        /*0380*/ 	.word	0x00000000
        /*0384*/ 	.short	0x010a
        /*0386*/ 	.byte	0x05
	.zero		1


	//   ....[42]....
        /*0388*/ 	.word	0x000029f0
        /*038c*/ 	.word	0x00000000
        /*0390*/ 	.word	0x00000000
        /*0394*/ 	.short	0x010a
        /*0396*/ 	.byte	0xff
	.zero		1


	//   ....[43]....
        /*0398*/ 	.word	0x00002b10
        /*039c*/ 	.word	0x00000002
        /*03a0*/ 	.word	0x000000c0
        /*03a4*/ 	.short	0x010a
        /*03a6*/ 	.byte	0xff
	.zero		1


	//   ....[44]....
        /*03a8*/ 	.word	0x00002b80
        /*03ac*/ 	.word	0x00000002
        /*03b0*/ 	.word	0x00000000
        /*03b4*/ 	.short	0x0101
        /*03b6*/ 	.byte	0xff
	.zero		1


	//   ....[45]....
        /*03b8*/ 	.word	0x00002ba0
        /*03bc*/ 	.word	0x000000ff
        /*03c0*/ 	.word	0x00000070
        /*03c4*/ 	.short	0x010a
        /*03c6*/ 	.byte	0x04
	.zero		1


	//   ....[46]....
        /*03c8*/ 	.word	0x00002cc0
        /*03cc*/ 	.word	0x00000002
        /*03d0*/ 	.word	0x00000060
        /*03d4*/ 	.short	0x010a
        /*03d6*/ 	.byte	0xff
	.zero		1


	//   ....[47]....
        /*03d8*/ 	.word	0x00002dc0
        /*03dc*/ 	.word	0x00000002
        /*03e0*/ 	.word	0x00000000
        /*03e4*/ 	.short	0x0101
        /*03e6*/ 	.byte	0xff
	.zero		1


	//   ....[48]....
        /*03e8*/ 	.word	0x00002e50
        /*03ec*/ 	.word	0x000000ff
        /*03f0*/ 	.word	0x00000070
        /*03f4*/ 	.short	0x0106
        /*03f6*/ 	.byte	0x04
	.zero		1


	//   ....[49]....
        /*03f8*/ 	.word	0x00002e70
        /*03fc*/ 	.word	0x000000ff
        /*0400*/ 	.word	0x00000070
        /*0404*/ 	.short	0x010a
        /*0406*/ 	.byte	0x04
	.zero		1


	//   ....[50]....
        /*0408*/ 	.word	0x00002f00
        /*040c*/ 	.word	0x000000ff
        /*0410*/ 	.word	0x00000070
        /*0414*/ 	.short	0x0106
        /*0416*/ 	.byte	0x07
	.zero		1


	//   ....[51]....
        /*0418*/ 	.word	0x00002f40
        /*041c*/ 	.word	0x00000000
        /*0420*/ 	.word	0x00000070
        /*0424*/ 	.short	0x010a
        /*0426*/ 	.byte	0xff
	.zero		1


	//   ....[52]....
        /*0428*/ 	.word	0x00003450
        /*042c*/ 	.word	0x00000000
        /*0430*/ 	.word	0x00000060
        /*0434*/ 	.short	0x010a
        /*0436*/ 	.byte	0xff
	.zero		1


	//   ....[53]....
        /*0438*/ 	.word	0x00003550
        /*043c*/ 	.word	0x00000003
        /*0440*/ 	.word	0x00000000
        /*0444*/ 	.short	0x0101
        /*0446*/ 	.byte	0xff
	.zero		1


	//   ....[54]....
        /*0448*/ 	.word	0x00003560
        /*044c*/ 	.word	0x000000ff
        /*0450*/ 	.word	0x00000000
        /*0454*/ 	.short	0x010a
        /*0456*/ 	.byte	0x04
	.zero		1


	//   ....[55]....
        /*0458*/ 	.word	0x000035e0
        /*045c*/ 	.word	0x000000ff
        /*0460*/ 	.word	0x000000a0
        /*0464*/ 	.short	0x010a
        /*0466*/ 	.byte	0x17
	.zero		1


	//   ....[56]....
        /*0468*/ 	.word	0x000036c0
        /*046c*/ 	.word	0x000000ff
        /*0470*/ 	.word	0x00000000
        /*0474*/ 	.short	0x010a
        /*0476*/ 	.byte	0x05
	.zero		1


	//   ....[57]....
        /*0478*/ 	.word	0x00003800
        /*047c*/ 	.word	0x000000ff
        /*0480*/ 	.word	0x00000000
        /*0484*/ 	.short	0x010a
        /*0486*/ 	.byte	0x04
	.zero		1


	//   ....[58]....
        /*0488*/ 	.word	0x000039f0
        /*048c*/ 	.word	0x000000ff
        /*0490*/ 	.word	0x00000000
        /*0494*/ 	.short	0x010a
        /*0496*/ 	.byte	0x04
	.zero		1


	//   ....[59]....
        /*0498*/ 	.word	0x00003a80
        /*049c*/ 	.word	0x000000ff
        /*04a0*/ 	.word	0x00000000
        /*04a4*/ 	.short	0x010a
        /*04a6*/ 	.byte	0x05
	.zero		1


	//   ....[60]....
        /*04a8*/ 	.word	0x00003b10
        /*04ac*/ 	.word	0x000000ff
        /*04b0*/ 	.word	0x00000000
        /*04b4*/ 	.short	0x010a
        /*04b6*/ 	.byte	0x05
	.zero		1


	//   ....[61]....
        /*04b8*/ 	.word	0x00003ba0
        /*04bc*/ 	.word	0x000000ff
        /*04c0*/ 	.word	0x00000000
        /*04c4*/ 	.short	0x010a
        /*04c6*/ 	.byte	0x04
	.zero		1


	//   ....[62]....
        /*04c8*/ 	.word	0x00004040
        /*04cc*/ 	.word	0x00000007
        /*04d0*/ 	.word	0x00000060
        /*04d4*/ 	.short	0x010a
        /*04d6*/ 	.byte	0xff
	.zero		1


	//   ....[63]....
        /*04d8*/ 	.word	0x000041b0
        /*04dc*/ 	.word	0x00000000
        /*04e0*/ 	.word	0x00000000
        /*04e4*/ 	.short	0x0101
        /*04e6*/ 	.byte	0xff
	.zero		1


	//   ....[64]....
        /*04e8*/ 	.word	0x00004620
        /*04ec*/ 	.word	0x000000ff
        /*04f0*/ 	.word	0x00000058
        /*04f4*/ 	.short	0x010a
        /*04f6*/ 	.byte	0x11
	.zero		1


	//   ....[65]....
        /*04f8*/ 	.word	0x000047a0
        /*04fc*/ 	.word	0x000000ff
        /*0500*/ 	.word	0x00000048
        /*0504*/ 	.short	0x010a
        /*0506*/ 	.byte	0x11
	.zero		1


	//   ....[66]....
        /*0508*/ 	.word	0x000049b0
        /*050c*/ 	.word	0x000000ff
        /*0510*/ 	.word	0x00000040
        /*0514*/ 	.short	0x010b
        /*0516*/ 	.byte	0x11
	.zero		1


	//   ....[67]....
        /*0518*/ 	.word	0x000049c0
        /*051c*/ 	.word	0x000000ff
        /*0520*/ 	.word	0x00000000
        /*0524*/ 	.short	0x0101
        /*0526*/ 	.byte	0x30
	.zero		1


	//   ....[68]....
        /*0528*/ 	.word	0x00004a00
        /*052c*/ 	.word	0x00000000
        /*0530*/ 	.word	0x00000048
        /*0534*/ 	.short	0x010a
        /*0536*/ 	.byte	0xff
	.zero		1


	//   ....[69]....
        /*0538*/ 	.word	0x00004d30
        /*053c*/ 	.word	0x00000003
        /*0540*/ 	.word	0x00000060
        /*0544*/ 	.short	0x010a
        /*0546*/ 	.byte	0xff
	.zero		1


	//   ....[70]....
        /*0548*/ 	.word	0x00004eb0
        /*054c*/ 	.word	0x00000000
        /*0550*/ 	.word	0x00000000
        /*0554*/ 	.short	0x0101
        /*0556*/ 	.byte	0xff
	.zero		1


	//   ....[71]....
        /*0558*/ 	.word	0x00005910
        /*055c*/ 	.word	0x000000ff
        /*0560*/ 	.word	0x00000040
        /*0564*/ 	.short	0x010a
        /*0566*/ 	.byte	0x2c
	.zero		1


	//   ....[72]....
        /*0568*/ 	.word	0x00005920
        /*056c*/ 	.word	0x00000010
        /*0570*/ 	.word	0x00000080
        /*0574*/ 	.short	0x010a
        /*0576*/ 	.byte	0xff
	.zero		1


	//   ....[73]....
        /*0578*/ 	.word	0x00005ad0
        /*057c*/ 	.word	0x000000ff
        /*0580*/ 	.word	0x00000040
        /*0584*/ 	.short	0x010a
        /*0586*/ 	.byte	0x2c
	.zero		1


	//   ....[74]....
        /*0588*/ 	.word	0x00005bb0
        /*058c*/ 	.word	0x000000ff
        /*0590*/ 	.word	0x00000000
        /*0594*/ 	.short	0x0101
        /*0596*/ 	.byte	0x04
	.zero		1


	//   ....[75]....
        /*0598*/ 	.word	0x00005c10
        /*059c*/ 	.word	0x00000010
        /*05a0*/ 	.word	0x00000080
        /*05a4*/ 	.short	0x010a
        /*05a6*/ 	.byte	0xff
	.zero		1


	//   ....[76]....
        /*05a8*/ 	.word	0x00005ed0
        /*05ac*/ 	.word	0x000000ff
        /*05b0*/ 	.word	0x00000000
        /*05b4*/ 	.short	0x0101
        /*05b6*/ 	.byte	0x04
	.zero		1


	//   ....[77]....
        /*05b8*/ 	.word	0x000068d0
        /*05bc*/ 	.word	0x00000000
        /*05c0*/ 	.word	0x000000d0
        /*05c4*/ 	.short	0x010a
        /*05c6*/ 	.byte	0xff
	.zero		1


	//   ....[78]....
        /*05c8*/ 	.word	0x00006930
        /*05cc*/ 	.word	0x00000000
        /*05d0*/ 	.word	0x00000020
        /*05d4*/ 	.short	0x010a
        /*05d6*/ 	.byte	0xff
	.zero		1


	//   ....[79]....
        /*05d8*/ 	.word	0x00006990
        /*05dc*/ 	.word	0x00000000
        /*05e0*/ 	.word	0x00000020
        /*05e4*/ 	.short	0x010a
        /*05e6*/ 	.byte	0xff
	.zero		1


	//   ....[80]....
        /*05e8*/ 	.word	0x000069e0
        /*05ec*/ 	.word	0x00000003
        /*05f0*/ 	.word	0x00000060
        /*05f4*/ 	.short	0x010a
        /*05f6*/ 	.byte	0xff
	.zero		1


	//   ....[81]....
        /*05f8*/ 	.word	0x00006a40
        /*05fc*/ 	.word	0x00000000
        /*0600*/ 	.word	0x00000000
        /*0604*/ 	.short	0x010a
        /*0606*/ 	.byte	0xff
	.zero		1


	//   ....[82]....
        /*0608*/ 	.word	0x00006aa0
        /*060c*/ 	.word	0x00000000
        /*0610*/ 	.word	0x00000000
        /*0614*/ 	.short	0x010a
        /*0616*/ 	.byte	0xff
	.zero		1


	//   ....[83]....
        /*0618*/ 	.word	0x00006b00
        /*061c*/ 	.word	0x00000000
        /*0620*/ 	.word	0x00000000
        /*0624*/ 	.short	0x010a
        /*0626*/ 	.byte	0xff
	.zero		1


	//   ....[84]....
        /*0628*/ 	.word	0x00006b50
        /*062c*/ 	.word	0x00000002
        /*0630*/ 	.word	0x000000c0
        /*0634*/ 	.short	0x010a
        /*0636*/ 	.byte	0xff
	.zero		1


	//   ....[85]....
        /*0638*/ 	.word	0x00006bb0
        /*063c*/ 	.word	0x00000002
        /*0640*/ 	.word	0x00000070
        /*0644*/ 	.short	0x010a
        /*0646*/ 	.byte	0xff
	.zero		1


	//   ....[86]....
        /*0648*/ 	.word	0x00006c00
        /*064c*/ 	.word	0x00000002
        /*0650*/ 	.word	0x00000060
        /*0654*/ 	.short	0x010a
        /*0656*/ 	.byte	0xff
	.zero		1


	//   ....[87]....
        /*0658*/ 	.word	0x00006c60
        /*065c*/ 	.word	0x00000000
        /*0660*/ 	.word	0x00000070
        /*0664*/ 	.short	0x010a
        /*0666*/ 	.byte	0xff
	.zero		1


	//   ....[88]....
        /*0668*/ 	.word	0x00006cb0
        /*066c*/ 	.word	0x00000000
        /*0670*/ 	.word	0x00000060
        /*0674*/ 	.short	0x010a
        /*0676*/ 	.byte	0xff
	.zero		1


	//   ....[89]....
        /*0678*/ 	.word	0x00006d10
        /*067c*/ 	.word	0x00000002
        /*0680*/ 	.word	0x000000a0
        /*0684*/ 	.short	0x010a
        /*0686*/ 	.byte	0xff
	.zero		1


	//   ....[90]....
        /*0688*/ 	.word	0x00006d70
        /*068c*/ 	.word	0x00000000
        /*0690*/ 	.word	0x00000000
        /*0694*/ 	.short	0x010a
        /*0696*/ 	.byte	0xff
	.zero		1


	//   ....[91]....
        /*0698*/ 	.word	0x00006dd0
        /*069c*/ 	.word	0x00000000
        /*06a0*/ 	.word	0x00000000
        /*06a4*/ 	.short	0x010a
        /*06a6*/ 	.byte	0xff
	.zero		1


	//   ....[92]....
        /*06a8*/ 	.word	0x00006e30
        /*06ac*/ 	.word	0x00000000
        /*06b0*/ 	.word	0x00000000
        /*06b4*/ 	.short	0x010a
        /*06b6*/ 	.byte	0xff
	.zero		1


	//   ....[93]....
        /*06b8*/ 	.word	0x00006e90
        /*06bc*/ 	.word	0x00000000
        /*06c0*/ 	.word	0x00000000
        /*06c4*/ 	.short	0x010a
        /*06c6*/ 	.byte	0xff
	.zero		1


	//   ....[94]....
        /*06c8*/ 	.word	0x00006ef0
        /*06cc*/ 	.word	0x00000000
        /*06d0*/ 	.word	0x00000000
        /*06d4*/ 	.short	0x010a
        /*06d6*/ 	.byte	0xff
	.zero		1


	//   ....[95]....
        /*06d8*/ 	.word	0x00006f40
        /*06dc*/ 	.word	0x00000007
        /*06e0*/ 	.word	0x00000060
        /*06e4*/ 	.short	0x010a
        /*06e6*/ 	.byte	0xff
	.zero		1


	//   ....[96]....
        /*06e8*/ 	.word	0x00006fa0
        /*06ec*/ 	.word	0x00000000
        /*06f0*/ 	.word	0x00000058
        /*06f4*/ 	.short	0x010a
        /*06f6*/ 	.byte	0xff
	.zero		1


	//   ....[97]....
        /*06f8*/ 	.word	0x00007000
        /*06fc*/ 	.word	0x00000000
        /*0700*/ 	.word	0x00000048
        /*0704*/ 	.short	0x010a
        /*0706*/ 	.byte	0xff
	.zero		1


	//   ....[98]....
        /*0708*/ 	.word	0x00007050
        /*070c*/ 	.word	0x00000003
        /*0710*/ 	.word	0x00000060
        /*0714*/ 	.short	0x010a
        /*0716*/ 	.byte	0xff
	.zero		1


	//   ....[99]....
        /*0718*/ 	.word	0x000070b0
        /*071c*/ 	.word	0x00000000
        /*0720*/ 	.word	0x00000040
        /*0724*/ 	.short	0x010a
        /*0726*/ 	.byte	0xff
	.zero		1


	//   ....[100]....
        /*0728*/ 	.word	0x00007100
        /*072c*/ 	.word	0x00000010
        /*0730*/ 	.word	0x00000080
        /*0734*/ 	.short	0x010a
        /*0736*/ 	.byte	0xff
	.zero		1


	//----- nvinfo : EIATTR_NUM_MBARRIERS
	.align		4
.L_47:
        /*0738*/ 	.byte	0x03, 0x38
        /*073a*/ 	.short	0x001c


	//----- nvinfo : EIATTR_EXIT_INSTR_OFFSETS
	.align		4
        /*073c*/ 	.byte	0x04, 0x1c
        /*073e*/ 	.short	(.L_49 - .L_48)


	//   ....[0]....
.L_48:
        /*0740*/ 	.word	0x00002a20


	//   ....[1]....
        /*0744*/ 	.word	0x00002f10


	//   ....[2]....
        /*0748*/ 	.word	0x00002f70


	//   ....[3]....
        /*074c*/ 	.word	0x00003e00


	//   ....[4]....
        /*0750*/ 	.word	0x00004a30


	//   ....[5]....
        /*0754*/ 	.word	0x00004a70


	//   ....[6]....
        /*0758*/ 	.word	0x000068c0


	//----- nvinfo : EIATTR_MAX_THREADS
	.align		4
.L_49:
        /*075c*/ 	.byte	0x04, 0x05
        /*075e*/ 	.short	(.L_51 - .L_50)
.L_50:
        /*0760*/ 	.word	0x00000100
        /*0764*/ 	.word	0x00000001
        /*0768*/ 	.word	0x00000001


	//----- nvinfo : EIATTR_CRS_STACK_SIZE
	.align		4
.L_51:
        /*076c*/ 	.byte	0x04, 0x1e
        /*076e*/ 	.short	(.L_53 - .L_52)
.L_52:
        /*0770*/ 	.word	0x00000000


	//----- nvinfo : EIATTR_CBANK_PARAM_SIZE
	.align		4
.L_53:
        /*0774*/ 	.byte	0x03, 0x19
        /*0776*/ 	.short	0x0800


	//----- nvinfo : EIATTR_PARAM_CBANK
	.align		4
        /*0778*/ 	.byte	0x04, 0x0a
        /*077a*/ 	.short	(.L_55 - .L_54)
	.align		4
.L_54:
        /*077c*/ 	.word	index@(.nv.constant0._ZN7cutlass13device_kernelINS_4gemm6kernel13GemmUniversalIN4cute5tupleIJiiiiEEENS1_10collective13CollectiveMmaINS1_35MainloopSm100TmaUmmaWarpSpecializedILi4ELi2ELi4ENS5_IJNS4_1CILi2EEESB_NSA_ILi1EEEEEEEENS5_IJNSA_ILi64EEESF_SF_EEEaNS5_IJlSC_lEEEaSH_NS4_8TiledMMAINS4_8MMA_AtomIJNS4_15SM100_MMA_S8_SSIaaiLi64ELi64ELNS4_4UMMA5MajorE0ELSM_0ELNSL_8SaturateE0EEEEEENS4_6LayoutINS5_IJSC_SC_SC_EEENS5_IJNSA_ILi0EEESS_SS_EEEEENS5_IJNS4_10UnderscoreESV_SV_EEEEENS4_23SM90_TMA_LOAD_MULTICASTENS4_14ComposedLayoutINS4_7SwizzleILi2ELi4ELi3EEENS4_18smem_ptr_flag_bitsILi8EEENSQ_INS5_IJNSA_ILi8EEESF_EEENS5_IJSF_SC_EEEEEEEvNS4_8identityESY_S18_vS19_EENS_8epilogue10collective18CollectiveEpilogueINS1B_23Sm100TmaWarpSpecializedILi1ELi1ELi32ELb0ELb0EEEJSG_NS5_IJNSQ_ISF_SC_EES1G_EEEaSH_aSH_NS1B_6fusion15FusionCallbacksIS1F_NS1I_17LinearCombinationIaiaiLNS_15FloatRoundStyleE2EEESG_S1H_JEEENS4_5SM1004TMEM4LOAD26SM100_TMEM_LOAD_16dp32b32xENS4_13SM90_TMA_LOADES18_NS4_39AutoVectorizingCopyWithAssumedAlignmentILi128EEENS4_14SM90_TMA_STOREES18_S1U_S1U_EEEvvEEEEvNT_6ParamsE)
        /*0780*/ 	.short	0x0380
        /*0782*/ 	.short	0x0800


	//----- nvinfo : EIATTR_SW_WAR
	.align		4
.L_55:
        /*0784*/ 	.byte	0x04, 0x36
        /*0786*/ 	.short	(.L_57 - .L_56)
.L_56:
        /*0788*/ 	.word	0x00000008
.L_57:


//--------------------- .nv.callgraph             --------------------------
	.section	.nv.callgraph,"",@"SHT_CUDA_CALLGRAPH"
	.align	4
	.sectionentsize	8
	.align		4
        /*0000*/ 	.word	0x00000000
	.align		4
        /*0004*/ 	.word	0xffffffff
	.align		4
        /*0008*/ 	.word	index@(_ZN7cutlass13device_kernelINS_4gemm6kernel13GemmUniversalIN4cute5tupleIJiiiiEEENS1_10collective13CollectiveMmaINS1_35MainloopSm100TmaUmmaWarpSpecializedILi4ELi2ELi4ENS5_IJNS4_1CILi2EEESB_NSA_ILi1EEEEEEEENS5_IJNSA_ILi64EEESF_SF_EEEaNS5_IJlSC_lEEEaSH_NS4_8TiledMMAINS4_8MMA_AtomIJNS4_15SM100_MMA_S8_SSIaaiLi64ELi64ELNS4_4UMMA5MajorE0ELSM_0ELNSL_8SaturateE0EEEEEENS4_6LayoutINS5_IJSC_SC_SC_EEENS5_IJNSA_ILi0EEESS_SS_EEEEENS5_IJNS4_10UnderscoreESV_SV_EEEEENS4_23SM90_TMA_LOAD_MULTICASTENS4_14ComposedLayoutINS4_7SwizzleILi2ELi4ELi3EEENS4_18smem_ptr_flag_bitsILi8EEENSQ_INS5_IJNSA_ILi8EEESF_EEENS5_IJSF_SC_EEEEEEEvNS4_8identityESY_S18_vS19_EENS_8epilogue10collective18CollectiveEpilogueINS1B_23Sm100TmaWarpSpecializedILi1ELi1ELi32ELb0ELb0EEEJSG_NS5_IJNSQ_ISF_SC_EES1G_EEEaSH_aSH_NS1B_6fusion15FusionCallbacksIS1F_NS1I_17LinearCombinationIaiaiLNS_15FloatRoundStyleE2EEESG_S1H_JEEENS4_5SM1004TMEM4LOAD26SM100_TMEM_LOAD_16dp32b32xENS4_13SM90_TMA_LOADES18_NS4_39AutoVectorizingCopyWithAssumedAlignmentILi128EEENS4_14SM90_TMA_STOREES18_S1U_S1U_EEEvvEEEEvNT_6ParamsE)
	.align		4
        /*000c*/ 	.word	index@(__assertfail)
	.align		4
        /*0010*/ 	.word	0x00000000
	.align		4
        /*0014*/ 	.word	0xfffffffe
	.align		4
        /*0018*/ 	.word	0x00000000
	.align		4
        /*001c*/ 	.word	0xfffffffd
	.align		4
        /*0020*/ 	.word	0x00000000
	.align		4
        /*0024*/ 	.word	0xfffffffc


//--------------------- .nv.constant4             --------------------------
	.section	.nv.constant4,"a",@progbits
	.align	8
	.align		8
.nv.constant4:
        /*0000*/ 	.dword	__assertfail
	.align		8
        /*0008*/ 	.dword	__unnamed_1
	.align		8
        /*0010*/ 	.dword	__unnamed_2
	.align		8
        /*0018*/ 	.dword	_ZN40_INTERNAL_b381941e_4_k_cu_729bb60a_104164cuda3std3__45__cpo5beginE
	.align		8
        /*0020*/ 	.dword	_ZN40_INTERNAL_b381941e_4_k_cu_729bb60a_104164cuda3std3__45__cpo3endE
	.align		8
        /*0028*/ 	.dword	_ZN40_INTERNAL_b381941e_4_k_cu_729bb60a_104164cuda3std3__45__cpo6cbeginE
	.align		8
        /*0030*/ 	.dword	_ZN40_INTERNAL_b381941e_4_k_cu_729bb60a_104164cuda3std3__45__cpo4cendE
	.align		8
        /*0038*/ 	.dword	_ZN40_INTERNAL_b381941e_4_k_cu_729bb60a_104164cuda3std3__442_GLOBAL__N__b381941e_4_k_cu_729bb60a_104166ignoreE
	.align		8
        /*0040*/ 	.dword	_ZN40_INTERNAL_b381941e_4_k_cu_729bb60a_104164cuda3std3__419piecewise_constructE
	.align		8
        /*0048*/ 	.dword	_ZN40_INTERNAL_b381941e_4_k_cu_729bb60a_104164cuda3std3__48in_placeE
	.align		8
        /*0050*/ 	.dword	_ZN40_INTERNAL_b381941e_4_k_cu_729bb60a_104164cuda3std6ranges3__45__cpo4swapE
	.align		8
        /*0058*/ 	.dword	_ZN40_INTERNAL_b381941e_4_k_cu_729bb60a_104164cuda3std6ranges3__45__cpo9iter_moveE
	.align		8
        /*0060*/ 	.dword	_ZN40_INTERNAL_b381941e_4_k_cu_729bb60a_104164cute7productE
	.align		8
        /*0068*/ 	.dword	_ZN40_INTERNAL_b381941e_4_k_cu_729bb60a_104164cute1_E
	.align		8
        /*0070*/ 	.dword	$str$25
	.align		8
        /*0078*/ 	.dword	$str$26
	.align		8
        /*0080*/ 	.dword	$str$27
	.align		8
        /*0088*/ 	.dword	$str$28


//--------------------- .text._ZN7cutlass13device_kernelINS_4gemm6kernel13GemmUniversalIN4cute5tupleIJiiiiEEENS1_10collective13CollectiveMmaINS1_35MainloopSm100TmaUmmaWarpSpecializedILi4ELi2ELi4ENS5_IJNS4_1CILi2EEESB_NSA_ILi1EEEEEEEENS5_IJNSA_ILi64EEESF_SF_EEEaNS5_IJlSC_lEEEaSH_NS4_8TiledMMAINS4_8MMA_AtomIJNS4_15SM100_MMA_S8_SSIaaiLi64ELi64ELNS4_4UMMA5MajorE0ELSM_0ELNSL_8SaturateE0EEEEEENS4_6LayoutINS5_IJSC_SC_SC_EEENS5_IJNSA_ILi0EEESS_SS_EEEEENS5_IJNS4_10UnderscoreESV_SV_EEEEENS4_23SM90_TMA_LOAD_MULTICASTENS4_14ComposedLayoutINS4_7SwizzleILi2ELi4ELi3EEENS4_18smem_ptr_flag_bitsILi8EEENSQ_INS5_IJNSA_ILi8EEESF_EEENS5_IJSF_SC_EEEEEEEvNS4_8identityESY_S18_vS19_EENS_8epilogue10collective18CollectiveEpilogueINS1B_23Sm100TmaWarpSpecializedILi1ELi1ELi32ELb0ELb0EEEJSG_NS5_IJNSQ_ISF_SC_EES1G_EEEaSH_aSH_NS1B_6fusion15FusionCallbacksIS1F_NS1I_17LinearCombinationIaiaiLNS_15FloatRoundStyleE2EEESG_S1H_JEEENS4_5SM1004TMEM4LOAD26SM100_TMEM_LOAD_16dp32b32xENS4_13SM90_TMA_LOADES18_NS4_39AutoVectorizingCopyWithAssumedAlignmentILi128EEENS4_14SM90_TMA_STOREES18_S1U_S1U_EEEvvEEEEvNT_6ParamsE --------------------------
	.section	.text._ZN7cutlass13device_kernelINS_4gemm6kernel13GemmUniversalIN4cute5tupleIJiiiiEEENS1_10collective13CollectiveMmaINS1_35MainloopSm100TmaUmmaWarpSpecializedILi4ELi2ELi4ENS5_IJNS4_1CILi2EEESB_NSA_ILi1EEEEEEEENS5_IJNSA_ILi64EEESF_SF_EEEaNS5_IJlSC_lEEEaSH_NS4_8TiledMMAINS4_8MMA_AtomIJNS4_15SM100_MMA_S8_SSIaaiLi64ELi64ELNS4_4UMMA5MajorE0ELSM_0ELNSL_8SaturateE0EEEEEENS4_6LayoutINS5_IJSC_SC_SC_EEENS5_IJNSA_ILi0EEESS_SS_EEEEENS5_IJNS4_10UnderscoreESV_SV_EEEEENS4_23SM90_TMA_LOAD_MULTICASTENS4_14ComposedLayoutINS4_7SwizzleILi2ELi4ELi3EEENS4_18smem_ptr_flag_bitsILi8EEENSQ_INS5_IJNSA_ILi8EEESF_EEENS5_IJSF_SC_EEEEEEEvNS4_8identityESY_S18_vS19_EENS_8epilogue10collective18CollectiveEpilogueINS1B_23Sm100TmaWarpSpecializedILi1ELi1ELi32ELb0ELb0EEEJSG_NS5_IJNSQ_ISF_SC_EES1G_EEEaSH_aSH_NS1B_6fusion15FusionCallbacksIS1F_NS1I_17LinearCombinationIaiaiLNS_15FloatRoundStyleE2EEESG_S1H_JEEENS4_5SM1004TMEM4LOAD26SM100_TMEM_LOAD_16dp32b32xENS4_13SM90_TMA_LOADES18_NS4_39AutoVectorizingCopyWithAssumedAlignmentILi128EEENS4_14SM90_TMA_STOREES18_S1U_S1U_EEEvvEEEEvNT_6ParamsE,"ax",@progbits
	.align	128
.text._ZN7cutlass13device_kernelINS_4gemm6kernel13GemmUniversalIN4cute5tupleIJiiiiEEENS1_10collective13CollectiveMmaINS1_35MainloopSm100TmaUmmaWarpSpecializedILi4ELi2ELi4ENS5_IJNS4_1CILi2EEESB_NSA_ILi1EEEEEEEENS5_IJNSA_ILi64EEESF_SF_EEEaNS5_IJlSC_lEEEaSH_NS4_8TiledMMAINS4_8MMA_AtomIJNS4_15SM100_MMA_S8_SSIaaiLi64ELi64ELNS4_4UMMA5MajorE0ELSM_0ELNSL_8SaturateE0EEEEEENS4_6LayoutINS5_IJSC_SC_SC_EEENS5_IJNSA_ILi0EEESS_SS_EEEEENS5_IJNS4_10UnderscoreESV_SV_EEEEENS4_23SM90_TMA_LOAD_MULTICASTENS4_14ComposedLayoutINS4_7SwizzleILi2ELi4ELi3EEENS4_18smem_ptr_flag_bitsILi8EEENSQ_INS5_IJNSA_ILi8EEESF_EEENS5_IJSF_SC_EEEEEEEvNS4_8identityESY_S18_vS19_EENS_8epilogue10collective18CollectiveEpilogueINS1B_23Sm100TmaWarpSpecializedILi1ELi1ELi32ELb0ELb0EEEJSG_NS5_IJNSQ_ISF_SC_EES1G_EEEaSH_aSH_NS1B_6fusion15FusionCallbacksIS1F_NS1I_17LinearCombinationIaiaiLNS_15FloatRoundStyleE2EEESG_S1H_JEEENS4_5SM1004TMEM4LOAD26SM100_TMEM_LOAD_16dp32b32xENS4_13SM90_TMA_LOADES18_NS4_39AutoVectorizingCopyWithAssumedAlignmentILi128EEENS4_14SM90_TMA_STOREES18_S1U_S1U_EEEvvEEEEvNT_6ParamsE:
        .type           _ZN7cutlass13device_kernelINS_4gemm6kernel13GemmUniversalIN4cute5tupleIJiiiiEEENS1_10collective13CollectiveMmaINS1_35MainloopSm100TmaUmmaWarpSpecializedILi4ELi2ELi4ENS5_IJNS4_1CILi2EEESB_NSA_ILi1EEEEEEEENS5_IJNSA_ILi64EEESF_SF_EEEaNS5_IJlSC_lEEEaSH_NS4_8TiledMMAINS4_8MMA_AtomIJNS4_15SM100_MMA_S8_SSIaaiLi64ELi64ELNS4_4UMMA5MajorE0ELSM_0ELNSL_8SaturateE0EEEEEENS4_6LayoutINS5_IJSC_SC_SC_EEENS5_IJNSA_ILi0EEESS_SS_EEEEENS5_IJNS4_10UnderscoreESV_SV_EEEEENS4_23SM90_TMA_LOAD_MULTICASTENS4_14ComposedLayoutINS4_7SwizzleILi2ELi4ELi3EEENS4_18smem_ptr_flag_bitsILi8EEENSQ_INS5_IJNSA_ILi8EEESF_EEENS5_IJSF_SC_EEEEEEEvNS4_8identityESY_S18_vS19_EENS_8epilogue10collective18CollectiveEpilogueINS1B_23Sm100TmaWarpSpecializedILi1ELi1ELi32ELb0ELb0EEEJSG_NS5_IJNSQ_ISF_SC_EES1G_EEEaSH_aSH_NS1B_6fusion15FusionCallbacksIS1F_NS1I_17LinearCombinationIaiaiLNS_15FloatRoundStyleE2EEESG_S1H_JEEENS4_5SM1004TMEM4LOAD26SM100_TMEM_LOAD_16dp32b32xENS4_13SM90_TMA_LOADES18_NS4_39AutoVectorizingCopyWithAssumedAlignmentILi128EEENS4_14SM90_TMA_STOREES18_S1U_S1U_EEEvvEEEEvNT_6ParamsE,@function
        .size           _ZN7cutlass13device_kernelINS_4gemm6kernel13GemmUniversalIN4cute5tupleIJiiiiEEENS1_10collective13CollectiveMmaINS1_35MainloopSm100TmaUmmaWarpSpecializedILi4ELi2ELi4ENS5_IJNS4_1CILi2EEESB_NSA_ILi1EEEEEEEENS5_IJNSA_ILi64EEESF_SF_EEEaNS5_IJlSC_lEEEaSH_NS4_8TiledMMAINS4_8MMA_AtomIJNS4_15SM100_MMA_S8_SSIaaiLi64ELi64ELNS4_4UMMA5MajorE0ELSM_0ELNSL_8SaturateE0EEEEEENS4_6LayoutINS5_IJSC_SC_SC_EEENS5_IJNSA_ILi0EEESS_SS_EEEEENS5_IJNS4_10UnderscoreESV_SV_EEEEENS4_23SM90_TMA_LOAD_MULTICASTENS4_14ComposedLayoutINS4_7SwizzleILi2ELi4ELi3EEENS4_18smem_ptr_flag_bitsILi8EEENSQ_INS5_IJNSA_ILi8EEESF_EEENS5_IJSF_SC_EEEEEEEvNS4_8identityESY_S18_vS19_EENS_8epilogue10collective18CollectiveEpilogueINS1B_23Sm100TmaWarpSpecializedILi1ELi1ELi32ELb0ELb0EEEJSG_NS5_IJNSQ_ISF_SC_EES1G_EEEaSH_aSH_NS1B_6fusion15FusionCallbacksIS1F_NS1I_17LinearCombinationIaiaiLNS_15FloatRoundStyleE2EEESG_S1H_JEEENS4_5SM1004TMEM4LOAD26SM100_TMEM_LOAD_16dp32b32xENS4_13SM90_TMA_LOADES18_NS4_39AutoVectorizingCopyWithAssumedAlignmentILi128EEENS4_14SM90_TMA_STOREES18_S1U_S1U_EEEvvEEEEvNT_6ParamsE,(.L_x_135 - _ZN7cutlass13device_kernelINS_4gemm6kernel13GemmUniversalIN4cute5tupleIJiiiiEEENS1_10collective13CollectiveMmaINS1_35MainloopSm100TmaUmmaWarpSpecializedILi4ELi2ELi4ENS5_IJNS4_1CILi2EEESB_NSA_ILi1EEEEEEEENS5_IJNSA_ILi64EEESF_SF_EEEaNS5_IJlSC_lEEEaSH_NS4_8TiledMMAINS4_8MMA_AtomIJNS4_15SM100_MMA_S8_SSIaaiLi64ELi64ELNS4_4UMMA5MajorE0ELSM_0ELNSL_8SaturateE0EEEEEENS4_6LayoutINS5_IJSC_SC_SC_EEENS5_IJNSA_ILi0EEESS_SS_EEEEENS5_IJNS4_10UnderscoreESV_SV_EEEEENS4_23SM90_TMA_LOAD_MULTICASTENS4_14ComposedLayoutINS4_7SwizzleILi2ELi4ELi3EEENS4_18smem_ptr_flag_bitsILi8EEENSQ_INS5_IJNSA_ILi8EEESF_EEENS5_IJSF_SC_EEEEEEEvNS4_8identityESY_S18_vS19_EENS_8epilogue10collective18CollectiveEpilogueINS1B_23Sm100TmaWarpSpecializedILi1ELi1ELi32ELb0ELb0EEEJSG_NS5_IJNSQ_ISF_SC_EES1G_EEEaSH_aSH_NS1B_6fusion15FusionCallbacksIS1F_NS1I_17LinearCombinationIaiaiLNS_15FloatRoundStyleE2EEESG_S1H_JEEENS4_5SM1004TMEM4LOAD26SM100_TMEM_LOAD_16dp32b32xENS4_13SM90_TMA_LOADES18_NS4_39AutoVectorizingCopyWithAssumedAlignmentILi128EEENS4_14SM90_TMA_STOREES18_S1U_S1U_EEEvvEEEEvNT_6ParamsE)
        .other          _ZN7cutlass13device_kernelINS_4gemm6kernel13GemmUniversalIN4cute5tupleIJiiiiEEENS1_10collective13CollectiveMmaINS1_35MainloopSm100TmaUmmaWarpSpecializedILi4ELi2ELi4ENS5_IJNS4_1CILi2EEESB_NSA_ILi1EEEEEEEENS5_IJNSA_ILi64EEESF_SF_EEEaNS5_IJlSC_lEEEaSH_NS4_8TiledMMAINS4_8MMA_AtomIJNS4_15SM100_MMA_S8_SSIaaiLi64ELi64ELNS4_4UMMA5MajorE0ELSM_0ELNSL_8SaturateE0EEEEEENS4_6LayoutINS5_IJSC_SC_SC_EEENS5_IJNSA_ILi0EEESS_SS_EEEEENS5_IJNS4_10UnderscoreESV_SV_EEEEENS4_23SM90_TMA_LOAD_MULTICASTENS4_14ComposedLayoutINS4_7SwizzleILi2ELi4ELi3EEENS4_18smem_ptr_flag_bitsILi8EEENSQ_INS5_IJNSA_ILi8EEESF_EEENS5_IJSF_SC_EEEEEEEvNS4_8identityESY_S18_vS19_EENS_8epilogue10collective18CollectiveEpilogueINS1B_23Sm100TmaWarpSpecializedILi1ELi1ELi32ELb0ELb0EEEJSG_NS5_IJNSQ_ISF_SC_EES1G_EEEaSH_aSH_NS1B_6fusion15FusionCallbacksIS1F_NS1I_17LinearCombinationIaiaiLNS_15FloatRoundStyleE2EEESG_S1H_JEEENS4_5SM1004TMEM4LOAD26SM100_TMEM_LOAD_16dp32b32xENS4_13SM90_TMA_LOADES18_NS4_39AutoVectorizingCopyWithAssumedAlignmentILi128EEENS4_14SM90_TMA_STOREES18_S1U_S1U_EEEvvEEEEvNT_6ParamsE,@"STO_CUDA_ENTRY STV_DEFAULT"
_ZN7cutlass13device_kernelINS_4gemm6kernel13GemmUniversalIN4cute5tupleIJiiiiEEENS1_10collective13CollectiveMmaINS1_35MainloopSm100TmaUmmaWarpSpecializedILi4ELi2ELi4ENS5_IJNS4_1CILi2EEESB_NSA_ILi1EEEEEEEENS5_IJNSA_ILi64EEESF_SF_EEEaNS5_IJlSC_lEEEaSH_NS4_8TiledMMAINS4_8MMA_AtomIJNS4_15SM100_MMA_S8_SSIaaiLi64ELi64ELNS4_4UMMA5MajorE0ELSM_0ELNSL_8SaturateE0EEEEEENS4_6LayoutINS5_IJSC_SC_SC_EEENS5_IJNSA_ILi0EEESS_SS_EEEEENS5_IJNS4_10UnderscoreESV_SV_EEEEENS4_23SM90_TMA_LOAD_MULTICASTENS4_14ComposedLayoutINS4_7SwizzleILi2ELi4ELi3EEENS4_18smem_ptr_flag_bitsILi8EEENSQ_INS5_IJNSA_ILi8EEESF_EEENS5_IJSF_SC_EEEEEEEvNS4_8identityESY_S18_vS19_EENS_8epilogue10collective18CollectiveEpilogueINS1B_23Sm100TmaWarpSpecializedILi1ELi1ELi32ELb0ELb0EEEJSG_NS5_IJNSQ_ISF_SC_EES1G_EEEaSH_aSH_NS1B_6fusion15FusionCallbacksIS1F_NS1I_17LinearCombinationIaiaiLNS_15FloatRoundStyleE2EEESG_S1H_JEEENS4_5SM1004TMEM4LOAD26SM100_TMEM_LOAD_16dp32b32xENS4_13SM90_TMA_LOADES18_NS4_39AutoVectorizingCopyWithAssumedAlignmentILi128EEENS4_14SM90_TMA_STOREES18_S1U_S1U_EEEvvEEEEvNT_6ParamsE:
[----:B------:R-:W1:Y:S01]  /*0000*/  LDC R1, c[0x0][0x37c] ;  /* 0x0000df00ff017b82 */ /* 0x000e620000000800 */
[----:B------:R-:W2:Y:S01]  /*0010*/  S2R R69, SR_TID.X ;  /* 0x0000000000457919 */ /* 0x000ea20000002100 */
[----:B------:R-:W3:Y:S01]  /*0020*/  LDCU.64 UR8, c[0x0][0x890] ;  /* 0x00011200ff0877ac */ /* 0x000ee20008000a00 */
[----:B------:R-:W-:Y:S02]  /*0030*/  PRMT R80, RZ, 0x7610, R80 ;  /* 0x00007610ff507816 */ /* 0x000fe40000000050 */
[----:B------:R-:W-:Y:S01]  /*0040*/  ELECT P3, URZ, PT ;  /* 0x0000000000ff782f */ /* 0x000fe20003860000 */
[----:B---3--:R-:W-:-:S04]  /*0050*/  UISETP.NE.U32.AND UP0, UPT, UR8, URZ, UPT ;  /* 0x000000ff0800728c */ /* 0x008fc8000bf05070 */
[----:B------:R-:W-:Y:S01]  /*0060*/  UISETP.NE.AND.EX UP0, UPT, UR9, URZ, UPT, UP0 ;  /* 0x000000ff0900728c */ /* 0x000fe2000bf05300 */
[----:B--2---:R-:W-:-:S05]  /*0070*/  SHF.R.U32.HI R81, RZ, 0x5, R69 ;  /* 0x00000005ff517819 */ /* 0x004fca0000011645 */
[----:B------:R-:W2:Y:S02]  /*0080*/  SHFL.IDX PT, R0, R81, RZ, 0x1f ;  /* 0x00001fff51007589 */ /* 0x000ea400000e0000 */
[----:B--2---:R-:W-:Y:S01]  /*0090*/  R2UR UR22, R0 ;  /* 0x00000000001672ca */ /* 0x004fe200000e0000 */
[----:B-1----:R-:W-:-:S14]  /*00a0*/  BRA.U UP0, `(.L_x_0) ;  /* 0x0000000100307547 */ /* 0x002fdc000b800000 */
[----:B------:R-:W1:Y:S02]  /*00b0*/  LDCU.64 UR4, c[0x0][0x888] ;  /* 0x00011100ff0477ac */ /* 0x000e640008000a00 */
[----:B-1----:R-:W-:-:S04]  /*00c0*/  UISETP.NE.U32.AND UP0, UPT, UR4, URZ, UPT ;  /* 0x000000ff0400728c */ /* 0x002fc8000bf05070 */
[----:B------:R-:W-:-:S09]  /*00d0*/  UISETP.NE.AND.EX UP0, UPT, UR5, URZ, UPT, UP0 ;  /* 0x000000ff0500728c */ /* 0x000fd2000bf05300 */
[----:B------:R-:W-:Y:S05]  /*00e0*/  BRA.U !UP0, `(.L_x_1) ;  /* 0x0000000108147547 */ /* 0x000fea000b800000 */
[----:B------:R-:W1:Y:S01]  /*00f0*/  LDC.64 R2, c[0x0][0x888] ;  /* 0x00022200ff027b82 */ /* 0x000e620000000a00 */
[----:B------:R-:W1:Y:S02]  /*0100*/  LDCU.64 UR4, c[0x0][0x358] ;  /* 0x00006b00ff0477ac */ /* 0x000e640008000a00 */
[----:B-1----:R1:W5:Y:S01]  /*0110*/  LDG.E R39, desc[UR4][R2.64] ;  /* 0x0000000402277981 */ /* 0x002362000c1e1900 */
[----:B------:R-:W-:Y:S01]  /*0120*/  HFMA2 R80, -RZ, RZ, 0, 5.9604644775390625e-08 ;  /* 0x00000001ff507431 */ /* 0x000fe200000001ff */
[----:B------:R-:W-:Y:S05]  /*0130*/  BRA `(.L_x_0) ;  /* 0x00000000000c7947 */ /* 0x000fea0003800000 */
.L_x_1:
[----:B------:R-:W1:Y:S01]  /*0140*/  LDCU UR4, c[0x0][0x880] ;  /* 0x00011000ff0477ac */ /* 0x000e620008000800 */
[----:B------:R-:W-:Y:S01]  /*0150*/  HFMA2 R80, -RZ, RZ, 0, 5.9604644775390625e-08 ;  /* 0x00000001ff507431 */ /* 0x000fe200000001ff */
[----:B-1----:R-:W-:-:S07]  /*0160*/  MOV R39, UR4 ;  /* 0x0000000400277c02 */ /* 0x002fce0008000f00 */
.L_x_0:
[----:B------:R-:W2:Y:S02]  /*0170*/  LDCU.64 UR4, c[0x0][0x8b0] ;  /* 0x00011600ff0477ac */ /* 0x000ea40008000a00 */
[----:B--2---:R-:W-:-:S04]  /*0180*/  UISETP.NE.U32.AND UP0, UPT, UR4, URZ, UPT ;  /* 0x000000ff0400728c */ /* 0x004fc8000bf05070 */
[----:B------:R-:W-:-:S09]  /*0190*/  UISETP.NE.AND.EX UP0, UPT, UR5, URZ, UPT, UP0 ;  /* 0x000000ff0500728c */ /* 0x000fd2000bf05300 */
[----:B------:R-:W-:Y:S05]  /*01a0*/  BRA.U UP0, `(.L_x_2) ;  /* 0x0000000100287547 */ /* 0x000fea000b800000 */
[----:B------:R-:W2:Y:S02]  /*01b0*/  LDCU.64 UR4, c[0x0][0x8a8] ;  /* 0x00011500ff0477ac */ /* 0x000ea40008000a00 */
[----:B--2---:R-:W-:-:S04]  /*01c0*/  UISETP.NE.U32.AND UP0, UPT, UR4, URZ, UPT ;  /* 0x000000ff0400728c */ /* 0x004fc8000bf05070 */
[----:B------:R-:W-:-:S09]  /*01d0*/  UISETP.NE.AND.EX UP0, UPT, UR5, URZ, UPT, UP0 ;  /* 0x000000ff0500728c */ /* 0x000fd2000bf05300 */
[----:B------:R-:W-:Y:S05]  /*01e0*/  BRA.U !UP0, `(.L_x_3) ;  /* 0x0000000108107547 */ /* 0x000fea000b800000 */
[----:B-1----:R-:W1:Y:S01]  /*01f0*/  LDC.64 R2, c[0x0][0x8a8] ;  /* 0x00022a00ff027b82 */ /* 0x002e620000000a00 */
[----:B------:R-:W1:Y:S02]  /*0200*/  LDCU.64 UR4, c[0x0][0x358] ;  /* 0x00006b00ff0477ac */ /* 0x000e640008000a00 */
[----:B-1----:R2:W5:Y:S01]  /*0210*/  LDG.E R38, desc[UR4][R2.64] ;  /* 0x0000000402267981 */ /* 0x002562000c1e1900 */
[----:B------:R-:W-:Y:S05]  /*0220*/  BRA `(.L_x_2) ;  /* 0x0000000000087947 */ /* 0x000fea0003800000 */
.L_x_3:
[----:B------:R-:W2:Y:S02]  /*0230*/  LDCU UR4, c[0x0][0x8a0] ;  /* 0x00011400ff0477ac */ /* 0x000ea40008000800 */
[----:B--2---:R-:W-:Y:S02]  /*0240*/  MOV R38, UR4 ;  /* 0x0000000400267c02 */ /* 0x004fe40008000f00 */
.L_x_2:
[----:B------:R-:W-:Y:S01]  /*0250*/  IMAD.U32 R0, RZ, RZ, UR22 ;  /* 0x00000016ff007e24 */ /* 0x000fe2000f8e00ff */
[----:B------:R-:W-:Y:S04]  /*0260*/  BSSY.RECONVERGENT B0, `(.L_x_4) ;  /* 0x000000c000007945 */ /* 0x000fe80003800200 */
[C---:B------:R-:W-:Y:S02]  /*0270*/  ISETP.NE.OR P1, PT, R0.reuse, 0x1, !P3 ;  /* 0x000000010000780c */ /* 0x040fe40005f25670 */
[----:B------:R-:W-:-:S11]  /*0280*/  ISETP.NE.OR P0, PT, R0, 0x3, !P3 ;  /* 0x000000030000780c */ /* 0x000fd60005f05670 */
[----:B------:R-:W-:Y:S05]  /*0290*/  @P1 BRA `(.L_x_5) ;  /* 0x0000000000201947 */ /* 0x000fea0003800000 */
[----:B------:R-:W3:Y:S02]  /*02a0*/  LDCU.64 UR4, c[0x0][0x348] ;  /* 0x00006900ff0477ac */ /* 0x000ee40008000a00 */
[----:B---3--:R-:W-:Y:S02]  /*02b0*/  UIADD3 UR6, UP1, UPT, UR4, 0x80, URZ ;  /* 0x0000008004067890 */ /* 0x008fe4000ff3e0ff */
[----:B------:R-:W-:Y:S02]  /*02c0*/  UIADD3 UR4, UP0, UPT, UR4, 0x180, URZ ;  /* 0x0000018004047890 */ /* 0x000fe4000ff1e0ff */
[----:B------:R-:W-:Y:S02]  /*02d0*/  UIADD3.X UR7, UPT, UPT, URZ, UR5, URZ, UP1, !UPT ;  /* 0x00000005ff077290 */ /* 0x000fe40008ffe4ff */
[----:B------:R-:W-:-:S07]  /*02e0*/  UIADD3.X UR5, UPT, UPT, URZ, UR5, URZ, UP0, !UPT ;  /* 0x00000005ff057290 */ /* 0x000fce00087fe4ff */
[----:B------:R3:W-:Y:S02]  /*02f0*/  UTMACCTL.PF [UR6] ;  /* 0x00000000060079b9 */ /* 0x0007e40008040000 */
[----:B------:R3:W-:Y:S02]  /*0300*/  UTMACCTL.PF [UR4] ;  /* 0x00000000040079b9 */ /* 0x0007e40008040000 */
[----:B---3--:R-:W-:Y:S01]  /*0310*/  NOP ;  /* 0x0000000000007918 */ /* 0x008fe20000000000 */
.L_x_5:
[----:B------:R-:W-:Y:S05]  /*0320*/  BSYNC.RECONVERGENT B0 ;  /* 0x0000000000007941 */ /* 0x000fea0003800200 */
.L_x_4:
[----:B------:R-:W-:Y:S04]  /*0330*/  BSSY.RECONVERGENT B0, `(.L_x_6) ;  /* 0x000000a000007945 */ /* 0x000fe80003800200 */
        /* <DEDUP_REMOVED lines=9> */
.L_x_7:
[----:B------:R-:W-:Y:S05]  /*03d0*/  BSYNC.RECONVERGENT B0 ;  /* 0x0000000000007941 */ /* 0x000fea0003800200 */
.L_x_6:
[----:B------:R-:W3:Y:S01]  /*03e0*/  LDCU.64 UR4, c[0x0][0x888] ;  /* 0x00011100ff0477ac */ /* 0x000ee20008000a00 */
[----:B------:R-:W-:Y:S02]  /*03f0*/  UISETP.EQ.U32.AND UP1, UPT, UR8, URZ, UPT ;  /* 0x000000ff0800728c */ /* 0x000fe4000bf22070 */
[----:B------:R-:W-:Y:S02]  /*0400*/  UPLOP3.LUT UP3, UPT, UPT, UPT, UPT, 0x80, 0x8 ;  /* 0x000000000008789c */ /* 0x000fe40003f6f070 */
[----:B---3--:R-:W-:-:S04]  /*0410*/  UISETP.NE.U32.AND UP0, UPT, UR4, URZ, UPT ;  /* 0x000000ff0400728c */ /* 0x008fc8000bf05070 */
[----:B------:R-:W-:-:S04]  /*0420*/  UISETP.NE.AND.EX UP0, UPT, UR5, URZ, UPT, UP0 ;  /* 0x000000ff0500728c */ /* 0x000fc8000bf05300 */
[----:B------:R-:W-:-:S04]  /*0430*/  UISETP.EQ.OR.EX UP2, UPT, UR9, URZ, !UP0, UP1 ;  /* 0x000000ff0900728c */ /* 0x000fc8000c742710 */
[----:B------:R-:W-:-:S05]  /*0440*/  UP2UR UR61, UPR, URZ, 0x4 ;  /* 0x00000004ff3d7883 */ /* 0x000fca0008000000 */
[----:B------:R-:W-:Y:S07]  /*0450*/  BRA.U !UP2, `(.L_x_8) ;  /* 0x000000010a207547 */ /* 0x000fee000b800000 */
[----:B-----5:R-:W-:Y:S01]  /*0460*/  R2UR UR5, R39 ;  /* 0x00000000270572ca */ /* 0x020fe200000e0000 */
[----:B------:R-:W-:Y:S02]  /*0470*/  UISETP.NE.U32.AND UP1, UPT, UR8, URZ, UPT ;  /* 0x000000ff0800728c */ /* 0x000fe4000bf25070 */
[----:B------:R-:W-:Y:S02]  /*0480*/  USEL UR4, URZ, 0xffffffff, UP0 ;  /* 0xffffffffff047887 */ /* 0x000fe40008000000 */
[----:B------:R-:W-:-:S08]  /*0490*/  UISETP.NE.AND.EX UP1, UPT, UR9, URZ, UPT, UP1 ;  /* 0x000000ff0900728c */ /* 0x000fd0000bf25310 */
[----:B------:R-:W-:-:S04]  /*04a0*/  UISETP.NE.AND UP0, UPT, UR5, URZ, UPT ;  /* 0x000000ff0500728c */ /* 0x000fc8000bf05270 */
[----:B------:R-:W-:-:S04]  /*04b0*/  @!UP1 USEL UR4, URZ, 0xffffffff, UP0 ;  /* 0xffffffffff049887 */ /* 0x000fc80008000000 */
[----:B------:R-:W-:-:S04]  /*04c0*/  ULOP3.LUT UR4, UR4, 0x1, URZ, 0xc0, !UPT ;  /* 0x0000000104047892 */ /* 0x000fc8000f8ec0ff */
[----:B------:R-:W-:-:S11]  /*04d0*/  UISETP.NE.U32.AND UP3, UPT, UR4, 0x1, UPT ;  /* 0x000000010400788c */ /* 0x000fd6000bf65070 */
.L_x_8:
[----:B-12---:R-:W1:Y:S01]  /*04e0*/  SHFL.IDX PT, R2, R81, RZ, 0x1f ;  /* 0x00001fff51027589 */ /* 0x006e6200000e0000 */
[----:B------:R-:W-:-:S04]  /*04f0*/  UISETP.NE.AND UP0, UPT, UR22, 0x2, UPT ;  /* 0x000000021600788c */ /* 0x000fc8000bf05270 */
[----:B------:R-:W-:Y:S01]  /*0500*/  USEL UR34, URZ, 0x1, UP0 ;  /* 0x00000001ff227887 */ /* 0x000fe20008000000 */
[----:B-1----:R-:W-:-:S13]  /*0510*/  ISETP.NE.AND P0, PT, R2, RZ, PT ;  /* 0x000000ff0200720c */ /* 0x002fda0003f05270 */
[----:B------:R-:W-:Y:S05]  /*0520*/  @P0 BRA `(.L_x_9) ;  /* 0x0000000000580947 */ /* 0x000fea0003800000 */
[----:B------:R-:W1:Y:S01]  /*0530*/  S2UR UR4, SR_CgaCtaId ;  /* 0x00000000000479c3 */ /* 0x000e620000008800 */
[----:B------:R-:W-:Y:S01]  /*0540*/  UMOV UR5, 0x400 ;  /* 0x0000040000057882 */ /* 0x000fe20000000000 */
[----:B------:R-:W-:Y:S01]  /*0550*/  UMOV UR8, 0x1 ;  /* 0x0000000100087882 */ /* 0x000fe20000000000 */
[----:B------:R-:W-:Y:S01]  /*0560*/  UMOV UR6, 0x3 ;  /* 0x0000000300067882 */ /* 0x000fe20000000000 */
[----:B------:R-:W-:-:S04]  /*0570*/  UIADD3 UR8, UPT, UPT, -UR8, 0x100000, URZ ;  /* 0x0010000008087890 */ /* 0x000fc8000fffe1ff */
[----:B------:R-:W-:Y:S02]  /*0580*/  USHF.L.U32 UR9, UR8, 0xb, URZ ;  /* 0x0000000b08097899 */ /* 0x000fe400080006ff */
[----:B------:R-:W-:Y:S02]  /*0590*/  USHF.L.U32 UR8, UR8, 0x1, URZ ;  /* 0x0000000108087899 */ /* 0x000fe400080006ff */
[----:B------:R-:W-:-:S04]  /*05a0*/  UIADD3 UR6, UPT, UPT, -UR6, 0x100000, URZ ;  /* 0x0010000006067890 */ /* 0x000fc8000fffe1ff */
[----:B------:R-:W-:Y:S02]  /*05b0*/  USHF.L.U32 UR7, UR6, 0xb, URZ ;  /* 0x0000000b06077899 */ /* 0x000fe400080006ff */
[----:B------:R-:W-:Y:S01]  /*05c0*/  USHF.L.U32 UR6, UR6, 0x1, URZ ;  /* 0x0000000106067899 */ /* 0x000fe200080006ff */
[----:B------:R-:W-:Y:S01]  /*05d0*/  ELECT P0, URZ, PT ;  /* 0x0000000000ff782f */ /* 0x000fe20003800000 */
[----:B-1----:R-:W-:Y:S01]  /*05e0*/  ULEA UR4, UR4, UR5, 0x18 ;  /* 0x0000000504047291 */ /* 0x002fe2000f8ec0ff */
[----:B------:R-:W1:Y:S11]  /*05f0*/  FENCE.VIEW.ASYNC.S ;  /* 0x00000000000073c6 */ /* 0x000e760000000000 */
[----:B-1----:R1:W2:Y:S01]  /*0600*/  SYNCS.EXCH.64 URZ, [UR4], UR8 ;  /* 0x0000000804ff75b2 */ /* 0x0022a20008000100 */
[----:B------:R1:W3:Y:S01]  /*0610*/  SYNCS.EXCH.64 URZ, [UR4+0x20], UR6 ;  /* 0x0000200604ff75b2 */ /* 0x0002e20008000100 */
[----:B------:R1:W4:Y:S01]  /*0620*/  SYNCS.EXCH.64 URZ, [UR4+0x8], UR8 ;  /* 0x0000080804ff75b2 */ /* 0x0003220008000100 */
[----:B------:R1:W1:Y:S01]  /*0630*/  SYNCS.EXCH.64 URZ, [UR4+0x28], UR6 ;  /* 0x0000280604ff75b2 */ /* 0x0002620008000100 */
[----:B------:R1:W1:Y:S01]  /*0640*/  SYNCS.EXCH.64 URZ, [UR4+0x10], UR8 ;  /* 0x0000100804ff75b2 */ /* 0x0002620008000100 */
[----:B------:R1:W1:Y:S01]  /*0650*/  SYNCS.EXCH.64 URZ, [UR4+0x30], UR6 ;  /* 0x0000300604ff75b2 */ /* 0x0002620008000100 */
[----:B------:R1:W1:Y:S01]  /*0660*/  SYNCS.EXCH.64 URZ, [UR4+0x18], UR8 ;  /* 0x0000180804ff75b2 */ /* 0x0002620008000100 */
[----:B------:R1:W1:Y:S01]  /*0670*/  SYNCS.EXCH.64 URZ, [UR4+0x38], UR6 ;  /* 0x0000380604ff75b2 */ /* 0x0002620008000100 */
[----:B------:R-:W-:Y:S01]  /*0680*/  NOP ;  /* 0x0000000000007918 */ /* 0x000fe20000000000 */
.L_x_9:
[----:B------:R-:W2:Y:S01]  /*0690*/  SHFL.IDX PT, R2, R81, RZ, 0x1f ;  /* 0x00001fff51027589 */ /* 0x000ea200000e0000 */
[----:B------:R-:W-:Y:S01]  /*06a0*/  NOP ;  /* 0x0000000000007918 */ /* 0x000fe20000000000 */
[----:B--2---:R-:W-:-:S13]  /*06b0*/  ISETP.NE.AND P0, PT, R2, 0x1, PT ;  /* 0x000000010200780c */ /* 0x004fda0003f05270 */
[----:B------:R-:W-:Y:S05]  /*06c0*/  @P0 BRA `(.L_x_10) ;  /* 0x0000000000400947 */ /* 0x000fea0003800000 */
[----:B-1----:R-:W1:Y:S01]  /*06d0*/  S2UR UR4, SR_CgaCtaId ;  /* 0x00000000000479c3 */ /* 0x002e620000008800 */
        /* <DEDUP_REMOVED lines=12> */
[----:B-1----:R2:W1:Y:S01]  /*07a0*/  SYNCS.EXCH.64 URZ, [UR4+0x40], UR8 ;  /* 0x0000400804ff75b2 */ /* 0x0024620008000100 */
[----:B------:R2:W1:Y:S02]  /*07b0*/  SYNCS.EXCH.64 URZ, [UR4+0x48], UR6 ;  /* 0x0000480604ff75b2 */ /* 0x0004640008000100 */
[----:B--2---:R-:W-:Y:S01]  /*07c0*/  NOP ;  /* 0x0000000000007918 */ /* 0x004fe20000000000 */
.L_x_10:
[----:B------:R-:W2:Y:S01]  /*07d0*/  SHFL.IDX PT, R2, R81, RZ, 0x1f ;  /* 0x00001fff51027589 */ /* 0x000ea200000e0000 */
[----:B------:R-:W-:Y:S01]  /*07e0*/  NOP ;  /* 0x0000000000007918 */ /* 0x000fe20000000000 */
[----:B--2---:R-:W-:-:S13]  /*07f0*/  ISETP.NE.AND P0, PT, R2, 0x3, PT ;  /* 0x000000030200780c */ /* 0x004fda0003f05270 */
[----:B------:R-:W-:Y:S05]  /*0800*/  @P0 BRA `(.L_x_11) ;  /* 0x0000000000300947 */ /* 0x000fea0003800000 */
[----:B-1----:R-:W1:Y:S01]  /*0810*/  S2UR UR6, SR_CgaCtaId ;  /* 0x00000000000679c3 */ /* 0x002e620000008800 */
[----:B------:R-:W-:Y:S01]  /*0820*/  UMOV UR4, 0x400 ;  /* 0x0000040000047882 */ /* 0x000fe20000000000 */
[----:B------:R-:W-:Y:S01]  /*0830*/  UMOV UR5, 0x20 ;  /* 0x0000002000057882 */ /* 0x000fe20000000000 */
[----:B------:R-:W-:Y:S01]  /*0840*/  ELECT P0, URZ, PT ;  /* 0x0000000000ff782f */ /* 0x000fe20003800000 */
[----:B-1----:R-:W-:Y:S02]  /*0850*/  ULEA UR6, UR6, UR4, 0x18 ;  /* 0x0000000406067291 */ /* 0x002fe4000f8ec0ff */
[----:B------:R-:W-:-:S04]  /*0860*/  UIADD3 UR4, UPT, UPT, -UR5, 0x100000, URZ ;  /* 0x0010000005047890 */ /* 0x000fc8000fffe1ff */
[----:B------:R-:W-:Y:S02]  /*0870*/  USHF.L.U32 UR5, UR4, 0xb, URZ ;  /* 0x0000000b04057899 */ /* 0x000fe400080006ff */
[----:B------:R-:W-:Y:S01]  /*0880*/  USHF.L.U32 UR4, UR4, 0x1, URZ ;  /* 0x0000000104047899 */ /* 0x000fe200080006ff */
[----:B------:R-:W1:Y:S11]  /*0890*/  FENCE.VIEW.ASYNC.S ;  /* 0x00000000000073c6 */ /* 0x000e760000000000 */
[----:B-1----:R2:W1:Y:S01]  /*08a0*/  SYNCS.EXCH.64 URZ, [UR6+0x50], UR4 ;  /* 0x0000500406ff75b2 */ /* 0x0024620008000100 */
[----:B------:R2:W1:Y:S02]  /*08b0*/  SYNCS.EXCH.64 URZ, [UR6+0x58], UR4 ;  /* 0x0000580406ff75b2 */ /* 0x0004640008000100 */
[----:B--2---:R-:W-:Y:S01]  /*08c0*/  NOP ;  /* 0x0000000000007918 */ /* 0x004fe20000000000 */
.L_x_11:
[----:B------:R-:W2:Y:S01]  /*08d0*/  SHFL.IDX PT, R2, R81, RZ, 0x1f ;  /* 0x00001fff51027589 */ /* 0x000ea200000e0000 */
[----:B------:R-:W-:Y:S01]  /*08e0*/  NOP ;  /* 0x0000000000007918 */ /* 0x000fe20000000000 */
[----:B--2---:R-:W-:-:S13]  /*08f0*/  ISETP.NE.AND P0, PT, R2, 0x4, PT ;  /* 0x000000040200780c */ /* 0x004fda0003f05270 */
[----:B------:R-:W-:Y:S05]  /*0900*/  @P0 BRA `(.L_x_12) ;  /* 0x00000000004c0947 */ /* 0x000fea0003800000 */
[----:B-1----:R-:W1:Y:S01]  /*0910*/  S2UR UR6, SR_CgaCtaId ;  /* 0x00000000000679c3 */ /* 0x002e620000008800 */
[----:B------:R-:W-:Y:S01]  /*0920*/  UMOV UR4, 0x3a0 ;  /* 0x000003a000047882 */ /* 0x000fe20000000000 */
[----:B------:R-:W-:Y:S01]  /*0930*/  UMOV UR5, 0x400 ;  /* 0x0000040000057882 */ /* 0x000fe20000000000 */
[----:B------:R-:W-:Y:S01]  /*0940*/  USEL UR4, UR4, 0x320, UP3 ;  /* 0x0000032004047887 */ /* 0x000fe20009800000 */
[----:B------:R-:W-:Y:S01]  /*0950*/  UMOV UR8, 0x1 ;  /* 0x0000000100087882 */ /* 0x000fe20000000000 */
[----:B------:R-:W-:Y:S01]  /*0960*/  ELECT P0, URZ, PT ;  /* 0x0000000000ff782f */ /* 0x000fe20003800000 */
[----:B------:R-:W-:-:S04]  /*0970*/  UIADD3 UR8, UPT, UPT, -UR8, 0x100000, URZ ;  /* 0x0010000008087890 */ /* 0x000fc8000fffe1ff */
[----:B------:R-:W-:Y:S02]  /*0980*/  USHF.L.U32 UR9, UR8, 0xb, URZ ;  /* 0x0000000b08097899 */ /* 0x000fe400080006ff */
[----:B------:R-:W-:Y:S02]  /*0990*/  USHF.L.U32 UR8, UR8, 0x1, URZ ;  /* 0x0000000108087899 */ /* 0x000fe400080006ff */
[----:B-1----:R-:W-:Y:S02]  /*09a0*/  ULEA UR6, UR6, UR5, 0x18 ;  /* 0x0000000506067291 */ /* 0x002fe4000f8ec0ff */
[----:B------:R-:W-:-:S04]  /*09b0*/  UIADD3 UR4, UPT, UPT, -UR4, 0x100000, URZ ;  /* 0x0010000004047890 */ /* 0x000fc8000fffe1ff */
[----:B------:R-:W-:Y:S02]  /*09c0*/  USHF.L.U32 UR5, UR4, 0xb, URZ ;  /* 0x0000000b04057899 */ /* 0x000fe400080006ff */
[----:B------:R-:W-:Y:S01]  /*09d0*/  USHF.L.U32 UR4, UR4, 0x1, URZ ;  /* 0x0000000104047899 */ /* 0x000fe200080006ff */
[----:B------:R-:W1:Y:S03]  /*09e0*/  FENCE.VIEW.ASYNC.S ;  /* 0x00000000000073c6 */ /* 0x000e660000000000 */
[----:B-1----:R2:W1:Y:S08]  /*09f0*/  SYNCS.EXCH.64 URZ, [UR6+0x60], UR8 ;  /* 0x0000600806ff75b2 */ /* 0x0024700008000100 */
[----:B------:R2:W1:Y:S01]  /*0a00*/  SYNCS.EXCH.64 URZ, [UR6+0x70], UR4 ;  /* 0x0000700406ff75b2 */ /* 0x0004620008000100 */
[----:B------:R2:W1:Y:S01]  /*0a10*/  SYNCS.EXCH.64 URZ, [UR6+0x68], UR8 ;  /* 0x0000680806ff75b2 */ /* 0x0004620008000100 */
[----:B------:R2:W1:Y:S02]  /*0a20*/  SYNCS.EXCH.64 URZ, [UR6+0x78], UR4 ;  /* 0x0000780406ff75b2 */ /* 0x0004640008000100 */
[----:B--2---:R-:W-:Y:S01]  /*0a30*/  NOP ;  /* 0x0000000000007918 */ /* 0x004fe20000000000 */
.L_x_12:
        /* <DEDUP_REMOVED lines=18> */
[----:B------:R2:W1:Y:S01]  /*0b60*/  SYNCS.EXCH.64 URZ, [UR4+0xa0], UR6 ;  /* 0x0000a00604ff75b2 */ /* 0x0004620008000100 */
[----:B------:R2:W1:Y:S01]  /*0b70*/  SYNCS.EXCH.64 URZ, [UR4+0x88], UR8 ;  /* 0x0000880804ff75b2 */ /* 0x0004620008000100 */
[----:B------:R2:W1:Y:S01]  /*0b80*/  SYNCS.EXCH.64 URZ, [UR4+0xa8], UR6 ;  /* 0x0000a80604ff75b2 */ /* 0x0004620008000100 */
[----:B------:R2:W1:Y:S01]  /*0b90*/  SYNCS.EXCH.64 URZ, [UR4+0x90], UR8 ;  /* 0x0000900804ff75b2 */ /* 0x0004620008000100 */
[----:B------:R2:W1:Y:S01]  /*0ba0*/  SYNCS.EXCH.64 URZ, [UR4+0xb0], UR6 ;  /* 0x0000b00604ff75b2 */ /* 0x0004620008000100 */
[----:B------:R2:W1:Y:S01]  /*0bb0*/  SYNCS.EXCH.64 URZ, [UR4+0x98], UR8 ;  /* 0x0000980804ff75b2 */ /* 0x0004620008000100 */
[----:B------:R2:W1:Y:S02]  /*0bc0*/  SYNCS.EXCH.64 URZ, [UR4+0xb8], UR6 ;  /* 0x0000b80604ff75b2 */ /* 0x0004640008000100 */
[----:B--2---:R-:W-:Y:S01]  /*0bd0*/  NOP ;  /* 0x0000000000007918 */ /* 0x004fe20000000000 */
.L_x_13:
[----:B------:R-:W2:Y:S01]  /*0be0*/  SHFL.IDX PT, R2, R81, RZ, 0x1f ;  /* 0x00001fff51027589 */ /* 0x000ea200000e0000 */
[----:B------:R-:W1:Y:S01]  /*0bf0*/  S2UR UR48, SR_CgaCtaId ;  /* 0x00000000003079c3 */ /* 0x000e620000008800 */
[----:B------:R-:W-:Y:S01]  /*0c00*/  NOP ;  /* 0x0000000000007918 */ /* 0x000fe20000000000 */
[----:B--2---:R-:W-:-:S13]  /*0c10*/  ISETP.NE.AND P0, PT, R2, 0x3, PT ;  /* 0x000000030200780c */ /* 0x004fda0003f05270 */
[----:B-1----:R-:W-:Y:S05]  /*0c20*/  @P0 BRA `(.L_x_14) ;  /* 0x0000000000340947 */ /* 0x002fea0003800000 */
[----:B------:R-:W-:Y:S01]  /*0c30*/  UMOV UR4, 0x400 ;  /* 0x0000040000047882 */ /* 0x000fe20000000000 */
[----:B------:R-:W-:Y:S01]  /*0c40*/  UMOV UR6, 0x20 ;  /* 0x0000002000067882 */ /* 0x000fe20000000000 */
[----:B------:R-:W-:Y:S02]  /*0c50*/  ULEA UR4, UR48, UR4, 0x18 ;  /* 0x0000000430047291 */ /* 0x000fe4000f8ec0ff */
[----:B------:R-:W-:-:S04]  /*0c60*/  UIADD3 UR6, UPT, UPT, -UR6, 0x100000, URZ ;  /* 0x0010000006067890 */ /* 0x000fc8000fffe1ff */
[----:B------:R-:W-:Y:S02]  /*0c70*/  USHF.L.U32 UR7, UR6, 0xb, URZ ;  /* 0x0000000b06077899 */ /* 0x000fe400080006ff */
[----:B------:R-:W-:Y:S01]  /*0c80*/  USHF.L.U32 UR6, UR6, 0x1, URZ ;  /* 0x0000000106067899 */ /* 0x000fe200080006ff */
[----:B------:R-:W-:Y:S01]  /*0c90*/  ELECT P0, URZ, PT ;  /* 0x0000000000ff782f */ /* 0x000fe20003800000 */
[----:B------:R-:W1:Y:S10]  /*0ca0*/  FENCE.VIEW.ASYNC.S ;  /* 0x00000000000073c6 */ /* 0x000e740000000000 */
[----:B-1----:R1:W2:Y:S01]  /*0cb0*/  SYNCS.EXCH.64 URZ, [UR4+0xc0], UR6 ;  /* 0x0000c00604ff75b2 */ /* 0x0022a20008000100 */
[----:B------:R1:W1:Y:S01]  /*0cc0*/  SYNCS.EXCH.64 URZ, [UR4+0xd0], UR6 ;  /* 0x0000d00604ff75b2 */ /* 0x0002620008000100 */
[----:B------:R1:W1:Y:S01]  /*0cd0*/  SYNCS.EXCH.64 URZ, [UR4+0xc8], UR6 ;  /* 0x0000c80604ff75b2 */ /* 0x0002620008000100 */
[----:B------:R1:W1:Y:S01]  /*0ce0*/  SYNCS.EXCH.64 URZ, [UR4+0xd8], UR6 ;  /* 0x0000d80604ff75b2 */ /* 0x0002620008000100 */
[----:B------:R-:W-:Y:S01]  /*0cf0*/  NOP ;  /* 0x0000000000007918 */ /* 0x000fe20000000000 */
.L_x_14:
[----:B-1----:R-:W1:Y:S01]  /*0d00*/  LDCU UR4, c[0x0][0x36c] ;  /* 0x00006d80ff0477ac */ /* 0x002e620008000800 */
[----:B------:R-:W-:Y:S01]  /*0d10*/  ISETP.NE.OR P3, PT, R0, 0x2, !P3 ;  /* 0x000000020000780c */ /* 0x000fe20005f65670 */
[----:B------:R-:W-:Y:S01]  /*0d20*/  NOP ;  /* 0x0000000000007918 */ /* 0x000fe20000000000 */
[----:B------:R-:W-:Y:S01]  /*0d30*/  LOP3.LUT R0, R69, 0x1f, RZ, 0xc0, !PT ;  /* 0x0000001f45007812 */ /* 0x000fe200078ec0ff */
[----:B------:R-:W-:Y:S02]  /*0d40*/  UISETP.NE.AND UP4, UPT, UR22, URZ, UPT ;  /* 0x000000ff1600728c */ /* 0x000fe4000bf85270 */
[----:B-1----:R-:W-:-:S09]  /*0d50*/  UISETP.EQ.U32.AND UP5, UPT, UR4, 0x1, UPT ;  /* 0x000000010400788c */ /* 0x002fd2000bfa2070 */
[----:B------:R-:W-:Y:S05]  /*0d60*/  BRA.U !UP5, `(.L_x_15) ;  /* 0x000000010d087547 */ /* 0x000fea000b800000 */
[----:B--234-:R-:W-:Y:S01]  /*0d70*/  UCGABAR_ARV ;  /* 0x00000000000079c7 */ /* 0x01cfe20008000000 */
[----:B------:R-:W-:Y:S05]  /*0d80*/  BRA `(.L_x_16) ;  /* 0x0000000000047947 */ /* 0x000fea0003800000 */
.L_x_15:
[----:B--234-:R-:W-:Y:S01]  /*0d90*/  NOP ;  /* 0x0000000000007918 */ /* 0x01cfe20000000000 */
.L_x_16:
[----:B------:R-:W1:Y:S01]  /*0da0*/  S2UR UR46, SR_CTAID.X ;  /* 0x00000000002e79c3 */ /* 0x000e620000002500 */
[----:B------:R-:W-:-:S05]  /*0db0*/  CS2R.32 R3, SR_CgaSize ;  /* 0x0000000000037805 */ /* 0x000fca0000008a00 */
[----:B------:R-:W-:-:S05]  /*0dc0*/  IMAD R3, R3, -0xa0, RZ ;  /* 0xffffff6003037824 */ /* 0x000fca00078e02ff */
[----:B------:R-:W-:-:S14]  /*0dd0*/  R2UR UR5, R3 ;  /* 0x00000000030572ca */ /* 0x000fdc00000e0000 */
[----:B------:R-:W2:Y:S01]  /*0de0*/  LDCU UR5, c[0x0][UR5+0x2b0] ;  /* 0x00005600050577ac */ /* 0x000ea20008000800 */
[----:B------:R-:W-:-:S05]  /*0df0*/  CS2R.32 R3, SR_CgaSize ;  /* 0x0000000000037805 */ /* 0x000fca0000008a00 */
[----:B------:R-:W-:-:S05]  /*0e00*/  IMAD R3, R3, -0xa0, RZ ;  /* 0xffffff6003037824 */ /* 0x000fca00078e02ff */
[----:B------:R-:W-:-:S14]  /*0e10*/  R2UR UR4, R3 ;  /* 0x00000000030472ca */ /* 0x000fdc00000e0000 */
[----:B------:R-:W3:Y:S01]  /*0e20*/  LDCU UR4, c[0x0][UR4+0x2b4] ;  /* 0x00005680040477ac */ /* 0x000ee20008000800 */
[----:B------:R-:W4:Y:S01]  /*0e30*/  S2UR UR45, SR_CTAID.Y ;  /* 0x00000000002d79c3 */ /* 0x000f220000002600 */
[----:B------:R-:W-:-:S05]  /*0e40*/  CS2R.32 R3, SR_CgaSize ;  /* 0x0000000000037805 */ /* 0x000fca0000008a00 */
[----:B------:R-:W-:-:S05]  /*0e50*/  IMAD R3, R3, -0xa0, RZ ;  /* 0xffffff6003037824 */ /* 0x000fca00078e02ff */
[----:B------:R-:W-:-:S14]  /*0e60*/  R2UR UR57, R3 ;  /* 0x00000000033972ca */ /* 0x000fdc00000e0000 */
[----:B------:R-:W3:Y:S01]  /*0e70*/  LDCU UR57, c[0x0][UR57+0x2a0] ;  /* 0x00005400393977ac */ /* 0x000ee20008000800 */
[----:B------:R-:W-:-:S05]  /*0e80*/  CS2R.32 R3, SR_CgaSize ;  /* 0x0000000000037805 */ /* 0x000fca0000008a00 */
[----:B------:R-:W-:-:S05]  /*0e90*/  IMAD R3, R3, -0xa0, RZ ;  /* 0xffffff6003037824 */ /* 0x000fca00078e02ff */
[----:B------:R-:W-:-:S14]  /*0ea0*/  R2UR UR60, R3 ;  /* 0x00000000033c72ca */ /* 0x000fdc00000e0000 */
[----:B------:R-:W3:Y:S01]  /*0eb0*/  LDCU UR60, c[0x0][UR60+0x2a4] ;  /* 0x000054803c3c77ac */ /* 0x000ee20008000800 */
[----:B------:R-:W-:Y:S02]  /*0ec0*/  ULOP3.LUT UR49, UR48, 0x1, URZ, 0xc0, !UPT ;  /* 0x0000000130317892 */ /* 0x000fe4000f8ec0ff */
[----:B------:R-:W-:Y:S02]  /*0ed0*/  USHF.R.U32.HI UR26, URZ, 0x1, UR48 ;  /* 0x00000001ff1a7899 */ /* 0x000fe40008011630 */
[----:B------:R-:W-:Y:S02]  /*0ee0*/  UISETP.GT.U32.AND UP1, UPT, UR49, 0xffff, UPT ;  /* 0x0000ffff3100788c */ /* 0x000fe4000bf24070 */
[----:B------:R-:W-:Y:S01]  /*0ef0*/  USHF.L.U32 UR28, UR48, 0xa, URZ ;  /* 0x0000000a301c7899 */ /* 0x000fe200080006ff */
[----:B-1----:R-:W-:Y:S01]  /*0f00*/  I2FP.F32.U32 R3, UR46 ;  /* 0x0000002e00037c45 */ /* 0x002fe20008201000 */
[----:B------:R-:W1:Y:S04]  /*0f10*/  LDCU UR23, c[0x0][0xb24] ;  /* 0x00016480ff1777ac */ /* 0x000e680008000800 */
[----:B--2---:R-:W-:Y:S01]  /*0f20*/  FMUL R3, R3, UR5 ;  /* 0x0000000503037c20 */ /* 0x004fe20008400000 */
[----:B------:R-:W2:Y:S01]  /*0f30*/  LDCU UR40, c[0x0][0xb24] ;  /* 0x00016480ff2877ac */ /* 0x000ea20008000800 */
[----:B----4-:R-:W-:Y:S01]  /*0f40*/  I2FP.F32.U32 R2, UR45 ;  /* 0x0000002d00027c45 */ /* 0x010fe20008201000 */
[----:B------:R-:W4:Y:S03]  /*0f50*/  LDCU UR30, c[0x0][0xb30] ;  /* 0x00016600ff1e77ac */ /* 0x000f260008000800 */
[----:B------:R-:W1:Y:S01]  /*0f60*/  F2I.U32.TRUNC.NTZ R3, R3 ;  /* 0x0000000300037305 */ /* 0x000e62000020f000 */
[----:B---3--:R-:W-:Y:S01]  /*0f70*/  FMUL R2, R2, UR4 ;  /* 0x0000000402027c20 */ /* 0x008fe20008400000 */
[----:B------:R-:W-:-:S02]  /*0f80*/  ULOP3.LUT UR4, UR48, 0x2, URZ, 0xc0, !UPT ;  /* 0x0000000230047892 */ /* 0x000fc4000f8ec0ff */
[----:B------:R-:W-:Y:S02]  /*0f90*/  USHF.L.U32 UR27, UR48, 0xb, URZ ;  /* 0x0000000b301b7899 */ /* 0x000fe400080006ff */
[----:B------:R-:W-:Y:S02]  /*0fa0*/  UISETP.GT.U32.AND UP0, UPT, UR4, 0xffff, UPT ;  /* 0x0000ffff0400788c */ /* 0x000fe4000bf04070 */
[----:B------:R-:W3:Y:S01]  /*0fb0*/  F2I.U32.TRUNC.NTZ R2, R2 ;  /* 0x0000000200027305 */ /* 0x000ee2000020f000 */
[----:B------:R-:W-:Y:S01]  /*0fc0*/  UMOV UR32, 0x5 ;  /* 0x0000000500207882 */ /* 0x000fe20000000000 */
[----:B------:R-:W-:Y:S02]  /*0fd0*/  USEL UR24, UR49, 0xffff, !UP1 ;  /* 0x0000ffff31187887 */ /* 0x000fe4000c800000 */
[----:B------:R-:W-:Y:S01]  /*0fe0*/  USEL UR25, UR4, 0xffff, !UP0 ;  /* 0x0000ffff04197887 */ /* 0x000fe2000c000000 */
[----:B-1----:R-:W-:Y:S02]  /*0ff0*/  R2UR UR5, R3 ;  /* 0x00000000030572ca */ /* 0x002fe400000e0000 */
[----:B---3--:R-:W-:-:S02]  /*1000*/  R2UR UR6, R2 ;  /* 0x00000000020672ca */ /* 0x008fc400000e0000 */
[----:B------:R-:W-:-:S09]  /*1010*/  PRMT R2, RZ, 0x7610, R2 ;  /* 0x00007610ff027816 */ /* 0x000fd20000000002 */
[----:B------:R-:W-:-:S04]  /*1020*/  UIADD3 UR5, UPT, UPT, -UR5, URZ, URZ ;  /* 0x000000ff05057290 */ /* 0x000fc8000fffe1ff */
[----:B------:R-:W-:Y:S02]  /*1030*/  UIMAD UR57, UR57, UR5, UR46 ;  /* 0x00000005393972a4 */ /* 0x000fe4000f8e022e */
[----:B------:R-:W-:-:S04]  /*1040*/  UIADD3 UR4, UPT, UPT, -UR6, URZ, URZ ;  /* 0x000000ff06047290 */ /* 0x000fc8000fffe1ff */
[----:B------:R-:W-:Y:S01]  /*1050*/  UIMAD UR60, UR60, UR4, UR45 ;  /* 0x000000043c3c72a4 */ /* 0x000fe2000f8e022d */
[----:B--2-4-:R-:W-:Y:S11]  /*1060*/  BRA.U UP4, `(.L_x_17) ;  /* 0x00000001043c7547 */ /* 0x014ff6000b800000 */
[----:B------:R-:W-:Y:S02]  /*1070*/  UISETP.NE.AND UP0, UPT, UR60, URZ, UPT ;  /* 0x000000ff3c00728c */ /* 0x000fe4000bf05270 */
[----:B------:R-:W-:Y:S02]  /*1080*/  UISETP.NE.AND UP1, UPT, UR60, 0x1, UPT ;  /* 0x000000013c00788c */ /* 0x000fe4000bf25270 */
[----:B------:R-:W-:Y:S02]  /*1090*/  UISETP.NE.AND UP2, UPT, UR57, URZ, UP0 ;  /* 0x000000ff3900728c */ /* 0x000fe40008745270 */
[----:B------:R-:W-:Y:S02]  /*10a0*/  USEL UR4, URZ, 0x2, UP0 ;  /* 0x00000002ff047887 */ /* 0x000fe40008000000 */
[----:B------:R-:W-:Y:S02]  /*10b0*/  USEL UR8, URZ, 0x1, UP2 ;  /* 0x00000001ff087887 */ /* 0x000fe40009000000 */
[----:B------:R-:W-:-:S02]  /*10c0*/  UISETP.NE.AND UP2, UPT, UR57, URZ, UPT ;  /* 0x000000ff3900728c */ /* 0x000fc4000bf45270 */
[----:B------:R-:W-:Y:S02]  /*10d0*/  USEL UR5, URZ, 0x4, UP1 ;  /* 0x00000004ff057887 */ /* 0x000fe40008800000 */
[----:B------:R-:W-:Y:S02]  /*10e0*/  UISETP.NE.AND UP0, UPT, UR57, 0x1, UPT ;  /* 0x000000013900788c */ /* 0x000fe4000bf05270 */
[----:B------:R-:W-:Y:S02]  /*10f0*/  USEL UR6, URZ, 0x8, UP1 ;  /* 0x00000008ff067887 */ /* 0x000fe40008800000 */
[----:B------:R-:W-:Y:S02]  /*1100*/  USEL UR7, UR5, 0x4, UP2 ;  /* 0x0000000405077887 */ /* 0x000fe40009000000 */
[----:B------:R-:W-:Y:S02]  /*1110*/  USEL UR4, UR4, 0x2, UP0 ;  /* 0x0000000204047887 */ /* 0x000fe40008000000 */
[----:B------:R-:W-:-:S02]  /*1120*/  USEL UR5, UR6, 0x8, UP0 ;  /* 0x0000000806057887 */ /* 0x000fc40008000000 */
[----:B------:R-:W-:-:S04]  /*1130*/  UIADD3 UR4, UPT, UPT, UR4, UR7, UR8 ;  /* 0x0000000704047290 */ /* 0x000fc8000fffe008 */
[----:B------:R-:W-:-:S06]  /*1140*/  UIADD3 UR4, UPT, UPT, UR4, UR5, URZ ;  /* 0x0000000504047290 */ /* 0x000fcc000fffe0ff */
[----:B------:R-:W-:-:S07]  /*1150*/  MOV R2, UR4 ;  /* 0x0000000400027c02 */ /* 0x000fce0008000f00 */
.L_x_17:
[----:B------:R-:W1:Y:S01]  /*1160*/  S2UR UR36, SR_CTAID.Z ;  /* 0x00000000002479c3 */ /* 0x000e620000002700 */
[----:B------:R-:W-:Y:S01]  /*1170*/  UISETP.GE.AND UP0, UPT, UR23, 0x1, UPT ;  /* 0x000000011700788c */ /* 0x000fe2000bf06270 */
[----:B------:R-:W-:-:S08]  /*1180*/  UMOV UR31, 0x3 ;  /* 0x00000003001f7882 */ /* 0x000fd00000000000 */
[----:B------:R-:W-:Y:S05]  /*1190*/  BRA.U !UP0, `(.L_x_18) ;  /* 0x0000000108d47547 */ /* 0x000fea000b800000 */
[----:B------:R-:W2:Y:S01]  /*11a0*/  LDCU.128 UR12, c[0x0][0xb10] ;  /* 0x00016200ff0c77ac */ /* 0x000ea20008000c00 */
[----:B------:R-:W3:Y:S01]  /*11b0*/  LDCU UR6, c[0x0][0x370] ;  /* 0x00006e00ff0677ac */ /* 0x000ee20008000800 */
[----:B------:R-:W4:Y:S01]  /*11c0*/  LDCU UR5, c[0x0][0x374] ;  /* 0x00006e80ff0577ac */ /* 0x000f220008000800 */
[----:B------:R-:W1:Y:S01]  /*11d0*/  LDCU UR29, c[0x0][0xb0c] ;  /* 0x00016180ff1d77ac */ /* 0x000e620008000800 */
[----:B------:R-:W1:Y:S01]  /*11e0*/  LDCU UR4, c[0x0][0xb20] ;  /* 0x00016400ff0477ac */ /* 0x000e620008000800 */
[----:B------:R-:W1:Y:S01]  /*11f0*/  LDCU.64 UR8, c[0x0][0xb28] ;  /* 0x00016500ff0877ac */ /* 0x000e620008000a00 */
[----:B--2---:R-:W-:Y:S02]  /*1200*/  UISETP.NE.AND UP0, UPT, UR14, 0x1, UPT ;  /* 0x000000010e00788c */ /* 0x004fe4000bf05270 */
[----:B----4-:R-:W-:Y:S02]  /*1210*/  UIMAD.WIDE.U32 UR10, UR5, UR15, URZ ;  /* 0x0000000f050a72a5 */ /* 0x010fe4000f8e00ff */
[----:B---3--:R-:W-:-:S02]  /*1220*/  UIMAD.WIDE.U32 UR18, UR6, UR12, URZ ;  /* 0x0000000c061272a5 */ /* 0x008fc4000f8e00ff */
[----:B-1----:R-:W-:Y:S02]  /*1230*/  UISETP.NE.AND UP1, UPT, UR29, 0x1, UPT ;  /* 0x000000011d00788c */ /* 0x002fe4000bf25270 */
[----:B------:R-:W-:Y:S01]  /*1240*/  UISETP.NE.AND UP2, UPT, UR23, 0x1, UPT ;  /* 0x000000011700788c */ /* 0x000fe2000bf45270 */
[----:B------:R-:W-:Y:S02]  /*1250*/  UMOV UR10, UR11 ;  /* 0x0000000b000a7c82 */ /* 0x000fe40008000000 */
[----:B------:R-:W-:Y:S01]  /*1260*/  UMOV UR18, UR19 ;  /* 0x0000001300127c82 */ /* 0x000fe20008000000 */
[----:B------:R-:W-:Y:S02]  /*1270*/  @UP0 USHF.R.U32.HI UR5, URZ, UR4, UR10 ;  /* 0x00000004ff050299 */ /* 0x000fe4000801160a */
[----:B------:R-:W-:Y:S02]  /*1280*/  UIMAD.WIDE.U32 UR20, UR45, UR15, URZ ;  /* 0x0000000f2d1472a5 */ /* 0x000fe4000f8e00ff */
[----:B------:R-:W-:-:S02]  /*1290*/  UIMAD.WIDE.U32 UR10, UR5, UR8, URZ ;  /* 0x00000008050a72a5 */ /* 0x000fc4000f8e00ff */
[----:B------:R-:W-:Y:S02]  /*12a0*/  @UP1 USHF.R.U32.HI UR6, URZ, UR13, UR18 ;  /* 0x0000000dff061299 */ /* 0x000fe40008011612 */
[----:B------:R-:W-:Y:S02]  /*12b0*/  UIMAD.WIDE.U32 UR16, UR46, UR12, URZ ;  /* 0x0000000c2e1072a5 */ /* 0x000fe4000f8e00ff */
[----:B------:R-:W-:Y:S01]  /*12c0*/  UIMAD.WIDE.U32 UR18, UR6, UR8, URZ ;  /* 0x00000008061272a5 */ /* 0x000fe2000f8e00ff */
[----:B------:R-:W-:Y:S01]  /*12d0*/  UMOV UR20, UR21 ;  /* 0x0000001500147c82 */ /* 0x000fe20008000000 */
[----:B------:R-:W-:Y:S01]  /*12e0*/  UMOV UR10, UR11 ;  /* 0x0000000b000a7c82 */ /* 0x000fe20008000000 */
[----:B------:R-:W-:Y:S02]  /*12f0*/  USHF.R.U32.HI UR20, URZ, UR4, UR20 ;  /* 0x00000004ff147299 */ /* 0x000fe40008011614 */
[----:B------:R-:W-:Y:S02]  /*1300*/  @UP2 USHF.R.U32.HI UR5, URZ, UR9, UR10 ;  /* 0x00000009ff052299 */ /* 0x000fe4000801160a */
[----:B------:R-:W-:Y:S01]  /*1310*/  UMOV UR7, UR19 ;  /* 0x0000001300077c82 */ /* 0x000fe20008000000 */
[----:B------:R-:W-:Y:S01]  /*1320*/  UMOV UR16, UR17 ;  /* 0x0000001100107c82 */ /* 0x000fe20008000000 */
[----:B------:R-:W-:-:S02]  /*1330*/  @UP2 USHF.R.U32.HI UR6, URZ, UR9, UR7 ;  /* 0x00000009ff062299 */ /* 0x000fc40008011607 */
[----:B------:R-:W-:Y:S02]  /*1340*/  USHF.R.U32.HI UR13, URZ, UR13, UR16 ;  /* 0x0000000dff0d7299 */ /* 0x000fe40008011610 */
[----:B------:R-:W-:Y:S02]  /*1350*/  USEL UR4, UR45, UR20, !UP0 ;  /* 0x000000142d047287 */ /* 0x000fe4000c000000 */
[----:B------:R-:W-:Y:S02]  /*1360*/  UIMAD UR7, UR5, UR23, URZ ;  /* 0x00000017050772a4 */ /* 0x000fe4000f8e02ff */
[----:B------:R-:W-:Y:S02]  /*1370*/  USEL UR5, UR46, UR13, !UP1 ;  /* 0x0000000d2e057287 */ /* 0x000fe4000c800000 */
[----:B------:R-:W-:Y:S02]  /*1380*/  UIMAD UR12, UR6, UR23, URZ ;  /* 0x00000017060c72a4 */ /* 0x000fe4000f8e02ff */
[----:B------:R-:W-:-:S02]  /*1390*/  UISETP.GE.AND UP0, UPT, UR4, UR7, UPT ;  /* 0x000000070400728c */ /* 0x000fc4000bf06270 */
[----:B------:R-:W-:Y:S02]  /*13a0*/  UIMAD.WIDE.U32 UR10, UR4, UR8, URZ ;  /* 0x00000008040a72a5 */ /* 0x000fe4000f8e00ff */
[----:B------:R-:W-:Y:S02]  /*13b0*/  UISETP.GE.OR UP0, UPT, UR5, UR12, UP0 ;  /* 0x0000000c0500728c */ /* 0x000fe40008706670 */
[----:B------:R-:W-:Y:S02]  /*13c0*/  UIMAD.WIDE.U32 UR12, UR5, UR8, URZ ;  /* 0x00000008050c72a5 */ /* 0x000fe4000f8e00ff */
[----:B------:R-:W-:Y:S01]  /*13d0*/  UIADD3 UR10, UPT, UPT, -UR4, URZ, URZ ;  /* 0x000000ff040a7290 */ /* 0x000fe2000fffe1ff */
[----:B------:R-:W-:Y:S01]  /*13e0*/  UMOV UR8, UR11 ;  /* 0x0000000b00087c82 */ /* 0x000fe20008000000 */
[----:B------:R-:W-:Y:S02]  /*13f0*/  UIADD3 UR11, UPT, UPT, -UR5, URZ, URZ ;  /* 0x000000ff050b7290 */ /* 0x000fe4000fffe1ff */
[----:B------:R-:W-:-:S03]  /*1400*/  USHF.R.U32.HI UR8, URZ, UR9, UR8 ;  /* 0x00000009ff087299 */ /* 0x000fc60008011608 */
[----:B------:R-:W-:Y:S01]  /*1410*/  @!UP0 UMOV UR7, UR13 ;  /* 0x0000000d00078c82 */ /* 0x000fe20008000000 */
[----:B------:R-:W-:Y:S02]  /*1420*/  UIMAD UR45, UR14, UR10, UR45 ;  /* 0x0000000a0e2d72a4 */ /* 0x000fe4000f8e022d */
[----:B------:R-:W-:Y:S02]  /*1430*/  USEL UR8, UR4, UR8, !UP2 ;  /* 0x0000000804087287 */ /* 0x000fe4000d000000 */
[----:B------:R-:W-:Y:S02]  /*1440*/  @!UP0 USHF.R.U32.HI UR7, URZ, UR9, UR7 ;  /* 0x00000009ff078299 */ /* 0x000fe40008011607 */
[----:B------:R-:W-:Y:S02]  /*1450*/  UIADD3 UR9, UPT, UPT, -UR8, URZ, URZ ;  /* 0x000000ff08097290 */ /* 0x000fe4000fffe1ff */
[----:B------:R-:W-:Y:S02]  /*1460*/  @!UP0 USEL UR7, UR5, UR7, !UP2 ;  /* 0x0000000705078287 */ /* 0x000fe4000d000000 */
[----:B------:R-:W-:-:S02]  /*1470*/  UIMAD UR9, UR23, UR9, UR4 ;  /* 0x00000009170972a4 */ /* 0x000fc4000f8e0204 */
[----:B------:R-:W-:Y:S02]  /*1480*/  @!UP0 UIADD3 UR8, UPT, UPT, UR8, -UR7, URZ ;  /* 0x8000000708088290 */ /* 0x000fe4000fffe0ff */
[----:B------:R-:W-:Y:S02]  /*1490*/  @!UP0 UIMAD UR6, UR9, UR6, UR7 ;  /* 0x00000006090682a4 */ /* 0x000fe4000f8e0207 */
[----:B------:R-:W-:Y:S02]  /*14a0*/  @!UP0 UIMAD UR4, UR8, UR23, UR5 ;  /* 0x00000017080482a4 */ /* 0x000fe4000f8e0205 */
[----:B------:R-:W-:Y:S02]  /*14b0*/  UIMAD UR46, UR29, UR11, UR46 ;  /* 0x0000000b1d2e72a4 */ /* 0x000fe4000f8e022e */
[----:B------:R-:W-:Y:S01]  /*14c0*/  UIMAD UR45, UR4, UR14, UR45 ;  /* 0x0000000e042d72a4 */ /* 0x000fe2000f8e022d */
[----:B------:R-:W-:Y:S02]  /*14d0*/  @!UP0 UMOV UR5, UR6 ;  /* 0x0000000600058c82 */ /* 0x000fe40008000000 */
[----:B------:R-:W-:-:S12]  /*14e0*/  UIMAD UR46, UR5, UR29, UR46 ;  /* 0x0000001d052e72a4 */ /* 0x000fd8000f8e022e */
.L_x_18:
[----:B------:R-:W-:Y:S02]  /*14f0*/  UISETP.NE.AND UP1, UPT, UR30, 0x1, UPT ;  /* 0x000000011e00788c */ /* 0x000fe4000bf25270 */
[----:B------:R-:W-:Y:S02]  /*1500*/  ULOP3.LUT UR24, UR24, 0xffff, URZ, 0xc0, !UPT ;  /* 0x0000ffff18187892 */ /* 0x000fe4000f8ec0ff */
[----:B------:R-:W-:Y:S02]  /*1510*/  ULOP3.LUT UR21, UR25, 0xffff, URZ, 0xc0, !UPT ;  /* 0x0000ffff19157892 */ /* 0x000fe4000f8ec0ff */
[----:B------:R-:W-:Y:S02]  /*1520*/  UISETP.NE.AND UP0, UPT, UR22, 0x2, UPT ;  /* 0x000000021600788c */ /* 0x000fe4000bf05270 */
[----:B------:R-:W-:Y:S02]  /*1530*/  ULOP3.LUT UR28, UR28, 0x800, URZ, 0xc0, !UPT ;  /* 0x000008001c1c7892 */ /* 0x000fe4000f8ec0ff */
[----:B------:R-:W-:-:S02]  /*1540*/  ULOP3.LUT UR27, UR27, 0x800, URZ, 0xc0, !UPT ;  /* 0x000008001b1b7892 */ /* 0x000fc4000f8ec0ff */
[----:B------:R-:W-:Y:S02]  /*1550*/  USHF.L.U32 UR24, UR32, UR24, URZ ;  /* 0x0000001820187299 */ /* 0x000fe400080006ff */
[----:B------:R-:W-:Y:S01]  /*1560*/  USHF.L.U32 UR21, UR31, UR21, URZ ;  /* 0x000000151f157299 */ /* 0x000fe200080006ff */
[----:B------:R-:W-:Y:S11]  /*1570*/  BRA.U UP1, `(.L_x_19) ;  /* 0x0000000101447547 */ /* 0x000ff6000b800000 */
[----:B------:R-:W2:Y:S01]  /*1580*/  LDCU.128 UR8, c[0x0][0xb10] ;  /* 0x00016200ff0877ac */ /* 0x000ea20008000c00 */
[----:B------:R-:W3:Y:S01]  /*1590*/  LDCU UR12, c[0x0][0xb0c] ;  /* 0x00016180ff0c77ac */ /* 0x000ee20008000800 */
[----:B------:R-:W4:Y:S01]  /*15a0*/  LDCU UR13, c[0x0][0xb20] ;  /* 0x00016400ff0d77ac */ /* 0x000f220008000800 */
[----:B--2---:R-:W-:Y:S02]  /*15b0*/  UIMAD.WIDE.U32 UR6, UR46, UR8, URZ ;  /* 0x000000082e0672a5 */ /* 0x004fe4000f8e00ff */
[----:B------:R-:W-:Y:S02]  /*15c0*/  UIMAD.WIDE.U32 UR4, UR45, UR11, URZ ;  /* 0x0000000b2d0472a5 */ /* 0x000fe4000f8e00ff */
[----:B---3--:R-:W-:Y:S02]  /*15d0*/  UISETP.NE.AND UP2, UPT, UR12, 0x1, UPT ;  /* 0x000000010c00788c */ /* 0x008fe4000bf45270 */
[----:B------:R-:W-:Y:S01]  /*15e0*/  UISETP.NE.AND UP1, UPT, UR10, 0x1, UPT ;  /* 0x000000010a00788c */ /* 0x000fe2000bf25270 */
[----:B------:R-:W-:-:S02]  /*15f0*/  UMOV UR6, UR7 ;  /* 0x0000000700067c82 */ /* 0x000fc40008000000 */
[----:B------:R-:W-:Y:S01]  /*1600*/  UMOV UR4, UR5 ;  /* 0x0000000500047c82 */ /* 0x000fe20008000000 */
[----:B------:R-:W-:Y:S02]  /*1610*/  USHF.R.U32.HI UR9, URZ, UR9, UR6 ;  /* 0x00000009ff097299 */ /* 0x000fe40008011606 */
[----:B----4-:R-:W-:Y:S02]  /*1620*/  USHF.R.U32.HI UR4, URZ, UR13, UR4 ;  /* 0x0000000dff047299 */ /* 0x010fe40008011604 */
[----:B------:R-:W-:Y:S02]  /*1630*/  USEL UR5, UR46, UR9, !UP2 ;  /* 0x000000092e057287 */ /* 0x000fe4000d000000 */
[----:B------:R-:W-:-:S04]  /*1640*/  USEL UR4, UR45, UR4, !UP1 ;  /* 0x000000042d047287 */ /* 0x000fc8000c800000 */
[----:B------:R-:W-:Y:S02]  /*1650*/  UIADD3 UR6, UPT, UPT, UR5, -UR4, URZ ;  /* 0x8000000405067290 */ /* 0x000fe4000fffe0ff */
[----:B------:R-:W-:Y:S02]  /*1660*/  UIADD3 UR4, UPT, UPT, -UR5, UR4, URZ ;  /* 0x0000000405047290 */ /* 0x000fe4000fffe1ff */
[----:B------:R-:W-:Y:S02]  /*1670*/  UIMAD UR45, UR6, UR10, UR45 ;  /* 0x0000000a062d72a4 */ /* 0x000fe4000f8e022d */
[----:B------:R-:W-:-:S12]  /*1680*/  UIMAD UR46, UR4, UR12, UR46 ;  /* 0x0000000c042e72a4 */ /* 0x000fd8000f8e022e */
.L_x_19:
[----:B------:R-:W-:Y:S05]  /*1690*/  BRA.U !UP5, `(.L_x_20) ;  /* 0x000000010d0c7547 */ /* 0x000fea000b800000 */
[----:B------:R-:W-:Y:S01]  /*16a0*/  UCGABAR_WAIT ;  /* 0x0000000000007dc7 */ /* 0x000fe20008000000 */
[----:B------:R-:W-:Y:S01]  /*16b0*/  CCTL.IVALL ;  /* 0x00000000ff00798f */ /* 0x000fe20002000000 */
[----:B------:R-:W-:Y:S05]  /*16c0*/  BRA `(.L_x_21) ;  /* 0x0000000000047947 */ /* 0x000fea0003800000 */
.L_x_20:
[----:B------:R-:W-:Y:S06]  /*16d0*/  BAR.SYNC.DEFER_BLOCKING 0x0 ;  /* 0x0000000000007b1d */ /* 0x000fec0000010000 */
.L_x_21:
[----:B------:R-:W-:Y:S05]  /*16e0*/  BRA.U UP0, `(.L_x_22) ;  /* 0x0000001100d47547 */ /* 0x000fea000b800000 */
[----:B------:R-:W2:Y:S01]  /*16f0*/  LDCU UR6, c[0x0][0x38c] ;  /* 0x00007180ff0677ac */ /* 0x000ea20008000800 */
[----:B------:R-:W-:Y:S01]  /*1700*/  PLOP3.LUT P1, PT, PT, PT, UP3, 0x80, 0x8 ;  /* 0x000000000008781c */ /* 0x000fe20003f2f038 */
[----:B------:R-:W-:Y:S01]  /*1710*/  IMAD.MOV.U32 R12, RZ, RZ, 0x1 ;  /* 0x00000001ff0c7424 */ /* 0x000fe200078e00ff */
[----:B------:R-:W-:Y:S01]  /*1720*/  ISETP.EQ.OR P2, PT, R0, RZ, P3 ;  /* 0x000000ff0000720c */ /* 0x000fe20001f42670 */
[----:B------:R-:W-:Y:S01]  /*1730*/  UISETP.NE.AND UP1, UPT, UR22, URZ, UPT ;  /* 0x000000ff1600728c */ /* 0x000fe2000bf25270 */
[----:B------:R-:W-:Y:S02]  /*1740*/  PLOP3.LUT P1, PT, P1, PT, PT, 0x8, 0x80 ;  /* 0x000000000080781c */ /* 0x000fe40000f2e170 */
[----:B------:R-:W-:Y:S01]  /*1750*/  CS2R R10, SRZ ;  /* 0x00000000000a7805 */ /* 0x000fe2000001ff00 */
[----:B------:R-:W-:Y:S01]  /*1760*/  IMAD.MOV.U32 R9, RZ, RZ, RZ ;  /* 0x000000ffff097224 */ /* 0x000fe200078e00ff */
[----:B------:R-:W3:Y:S01]  /*1770*/  LDCU UR41, c[0x0][0x370] ;  /* 0x00006e00ff2977ac */ /* 0x000ee20008000800 */
[----:B------:R-:W-:Y:S01]  /*1780*/  IMAD.MOV.U32 R8, RZ, RZ, 0x1 ;  /* 0x00000001ff087424 */ /* 0x000fe200078e00ff */
[----:B------:R-:W4:Y:S01]  /*1790*/  LDCU.64 UR30, c[0x0][0x348] ;  /* 0x00006900ff1e77ac */ /* 0x000f220008000a00 */
[----:B------:R-:W1:Y:S01]  /*17a0*/  LDCU UR39, c[0x0][0x374] ;  /* 0x00006e80ff2777ac */ /* 0x000e620008000800 */
[----:B--2---:R-:W-:-:S02]  /*17b0*/  UIADD3 UR5, UPT, UPT, UR6, 0x3f, URZ ;  /* 0x0000003f06057890 */ /* 0x004fc4000fffe0ff */
[----:B------:R-:W-:Y:S02]  /*17c0*/  UIADD3 UR50, UPT, UPT, UR6, 0x7e, URZ ;  /* 0x0000007e06327890 */ /* 0x000fe4000fffe0ff */
[----:B------:R-:W-:-:S04]  /*17d0*/  USHF.R.S32.HI UR4, URZ, 0x1f, UR5 ;  /* 0x0000001fff047899 */ /* 0x000fc80008011405 */
[----:B------:R-:W-:Y:S02]  /*17e0*/  ULEA.HI UR4, UR4, UR5, URZ, 0x6 ;  /* 0x0000000504047291 */ /* 0x000fe4000f8f30ff */
[----:B------:R-:W-:Y:S02]  /*17f0*/  USHF.L.U32 UR5, UR26, 0x5, URZ ;  /* 0x000000051a057899 */ /* 0x000fe400080006ff */
[----:B------:R-:W-:Y:S02]  /*1800*/  USHF.R.S32.HI UR43, URZ, 0x6, UR4 ;  /* 0x00000006ff2b7899 */ /* 0x000fe40008011404 */
[----:B------:R-:W-:Y:S02]  /*1810*/  UIADD3 UR4, UPT, UPT, UR6, -0x1, URZ ;  /* 0xffffffff06047890 */ /* 0x000fe4000fffe0ff */
[----:B------:R-:W-:Y:S02]  /*1820*/  UISETP.LT.U32.AND UP0, UPT, UR43, 0x4, UPT ;  /* 0x000000042b00788c */ /* 0x000fe4000bf01070 */
[----:B------:R-:W-:-:S02]  /*1830*/  UISETP.GE.U32.AND UP2, UPT, UR4, -0x7f, UPT ;  /* 0xffffff810400788c */ /* 0x000fc4000bf46070 */
[----:B------:R-:W-:Y:S02]  /*1840*/  USEL UR42, UR43, 0x4, UP0 ;  /* 0x000000042b2a7887 */ /* 0x000fe40008000000 */
[----:B------:R-:W-:Y:S02]  /*1850*/  ULOP3.LUT UR44, UR5, 0x20, URZ, 0xe2, !UPT ;  /* 0x00000020052c7892 */ /* 0x000fe4000f8ee2ff */
[----:B------:R-:W-:Y:S02]  /*1860*/  UIADD3 UR25, UPT, UPT, UR42, -0x1, URZ ;  /* 0xffffffff2a197890 */ /* 0x000fe4000fffe0ff */
[----:B------:R-:W-:Y:S02]  /*1870*/  USEL UR26, UR34, 0x2, UP1 ;  /* 0x00000002221a7887 */ /* 0x000fe40008800000 */
[----:B------:R-:W-:Y:S02]  /*1880*/  UIADD3 UR47, UPT, UPT, UR43, -UR42, URZ ;  /* 0x8000002a2b2f7290 */ /* 0x000fe4000fffe0ff */
[----:B------:R-:W-:Y:S01]  /*1890*/  @UP2 UIADD3 UR25, UPT, UPT, UR42, URZ, URZ ;  /* 0x000000ff2a192290 */ /* 0x000fe2000fffe0ff */
[----:B------:R-:W-:-:S03]  /*18a0*/  UMOV UR5, URZ ;  /* 0x000000ff00057c82 */ /* 0x000fc60008000000 */
[----:B-1-34-:R-:W-:-:S12]  /*18b0*/  UIADD3 UR25, UPT, UPT, UR25, 0x1, URZ ;  /* 0x0000000119197890 */ /* 0x01afd8000fffe0ff */
.L_x_42:
[----:B------:R-:W-:Y:S01]  /*18c0*/  UISETP.NE.AND UP0, UPT, UR48, URZ, UPT ;  /* 0x000000ff3000728c */ /* 0x000fe2000bf05270 */
[----:B------:R-:W1:Y:S08]  /*18d0*/  S2UR UR48, SR_CgaCtaId ;  /* 0x00000000003079c3 */ /* 0x000e700000008800 */
[----:B------:R-:W-:Y:S05]  /*18e0*/  BRA.U UP0, `(.L_x_23) ;  /* 0x0000000100347547 */ /* 0x000fea000b800000 */
[----:B------:R-:W2:Y:S01]  /*18f0*/  S2R R0, SR_CgaCtaId ;  /* 0x0000000000007919 */ /* 0x000ea20000008800 */
[----:B------:R-:W-:-:S04]  /*1900*/  MOV R2, 0x400 ;  /* 0x0000040000027802 */ /* 0x000fc80000000f00 */
[----:B--2---:R-:W-:Y:S02]  /*1910*/  LEA R0, R0, R2, 0x18 ;  /* 0x0000000200007211 */ /* 0x004fe400078ec0ff */
[----:B------:R-:W-:-:S03]  /*1920*/  SHF.L.U32 R2, R8, 0x1f, RZ ;  /* 0x0000001f08027819 */ /* 0x000fc600000006ff */
[----:B------:R-:W-:-:S04]  /*1930*/  IMAD R0, R9, 0x8, R0 ;  /* 0x0000000809007824 */ /* 0x000fc800078e0200 */
[----:B------:R-:W2:Y:S02]  /*1940*/  SYNCS.PHASECHK.TRANS64.TRYWAIT P0, [R0+URZ+0xd0], R2 ;  /* 0x0000d002000075a7 */ /* 0x000ea400080011ff */
[----:B--2---:R-:W-:Y:S05]  /*1950*/  @!P0 BRA `(.L_x_24) ;  /* 0x0000004c00dc8947 */ /* 0x004fea0003800000 */
.L_x_102:
[----:B------:R-:W-:Y:S01]  /*1960*/  VIADD R9, R9, 0x1 ;  /* 0x0000000109097836 */ /* 0x000fe20000000000 */
[----:B------:R2:W-:Y:S04]  /*1970*/  SYNCS.ARRIVE.TRANS64.A1T0 RZ, [R0+URZ+0xc0], RZ ;  /* 0x0000c0ff00ff79a7 */ /* 0x0005e800081000ff */
[----:B------:R-:W-:-:S04]  /*1980*/  ISETP.NE.AND P0, PT, R9, 0x2, PT ;  /* 0x000000020900780c */ /* 0x000fc80003f05270 */
[----:B------:R-:W-:Y:S02]  /*1990*/  SEL R9, R9, RZ, P0 ;  /* 0x000000ff09097207 */ /* 0x000fe40000000000 */
[----:B--2---:R-:W-:-:S04]  /*19a0*/  SEL R0, RZ, 0x1, P0 ;  /* 0x00000001ff007807 */ /* 0x004fc80000000000 */
[----:B------:R-:W-:-:S07]  /*19b0*/  LOP3.LUT R8, R8, R0, RZ, 0x3c, !PT ;  /* 0x0000000008087212 */ /* 0x000fce00078e3cff */
.L_x_23:
[----:B------:R-:W-:Y:S01]  /*19c0*/  UMOV UR6, 0x400 ;  /* 0x0000040000067882 */ /* 0x000fe20000000000 */
[----:B------:R-:W-:Y:S01]  /*19d0*/  SHF.L.U32 R0, R12, 0x1f, RZ ;  /* 0x0000001f0c007819 */ /* 0x000fe200000006ff */
[----:B-1----:R-:W-:Y:S02]  /*19e0*/  ULEA UR6, UR48, UR6, 0x18 ;  /* 0x0000000630067291 */ /* 0x002fe4000f8ec0ff */
[----:B------:R-:W-:Y:S02]  /*19f0*/  UISETP.GE.U32.AND UP0, UPT, UR50, 0x7f, UPT ;  /* 0x0000007f3200788c */ /* 0x000fe4000bf06070 */
[----:B------:R-:W-:Y:S02]  /*1a00*/  ULEA UR4, UR5, UR6, 0x3 ;  /* 0x0000000605047291 */ /* 0x000fe4000f8e18ff */
[----:B------:R-:W-:Y:S02]  /*1a10*/  ULEA UR11, UR45, UR49, 0x1 ;  /* 0x000000312d0b7291 */ /* 0x000fe4000f8e08ff */
[----:B------:R-:W-:-:S02]  /*1a20*/  ULEA UR35, UR46, UR44, 0x6 ;  /* 0x0000002c2e237291 */ /* 0x000fc4000f8e30ff */
[----:B------:R-:W-:Y:S01]  /*1a30*/  USHF.L.U32 UR11, UR11, 0x5, URZ ;  /* 0x000000050b0b7899 */ /* 0x000fe200080006ff */
[----:B------:R-:W-:Y:S02]  /*1a40*/  UMOV UR13, URZ ;  /* 0x000000ff000d7c82 */ /* 0x000fe40008000000 */
[----:B------:R1:W2:Y:S01]  /*1a50*/  SYNCS.PHASECHK.TRANS64.TRYWAIT P0, [UR4+0x20], R0 ;  /* 0x00002000ff0075a7 */ /* 0x0002a20008001104 */
[----:B------:R-:W-:Y:S08]  /*1a60*/  BRA.U !UP0, `(.L_x_25) ;  /* 0x0000000108c47547 */ /* 0x000ff0000b800000 */
[----:B------:R-:W-:Y:S01]  /*1a70*/  UMOV UR7, URZ ;  /* 0x000000ff00077c82 */ /* 0x000fe20008000000 */
[----:B------:R-:W-:-:S05]  /*1a80*/  UMOV UR4, UR5 ;  /* 0x0000000500047c82 */ /* 0x000fca0008000000 */
.L_x_31:
[----:B------:R-:W-:Y:S01]  /*1a90*/  ULEA UR33, UR4, UR6, 0x3 ;  /* 0x0000000604217291 */ /* 0x000fe2000f8e18ff */
[----:B------:R-:W-:Y:S01]  /*1aa0*/  @!P3 MOV R2, 0x2000 ;  /* 0x000020000002b802 */ /* 0x000fe20000000f00 */
[----:B--2-4-:R-:W-:Y:S10]  /*1ab0*/  @P0 BRA `(.L_x_26) ;  /* 0x00000000000c0947 */ /* 0x014ff40003800000 */
[----:B------:R-:W-:-:S04]  /*1ac0*/  SHF.L.U32 R3, R12, 0x1f, RZ ;  /* 0x0000001f0c037819 */ /* 0x000fc800000006ff */
[----:B------:R-:W2:Y:S02]  /*1ad0*/  SYNCS.PHASECHK.TRANS64.TRYWAIT P0, [UR33+0x20], R3 ;  /* 0x00002003ff0075a7 */ /* 0x000ea40008001121 */
[----:B--2---:R-:W-:Y:S05]  /*1ae0*/  @!P0 BRA `(.L_x_27) ;  /* 0x0000004c008c8947 */ /* 0x004fea0003800000 */
.L_x_26:
[----:B------:R2:W-:Y:S01]  /*1af0*/  @!P3 SYNCS.ARRIVE.TRANS64 RZ, [UR33], R2 ;  /* 0x00000002ffffb9a7 */ /* 0x0005e20008000021 */
[----:B------:R-:W-:-:S04]  /*1b00*/  ULOP3.LUT UR5, UR26, 0x2, URZ, 0xfc, !UPT ;  /* 0x000000021a057892 */ /* 0x000fc8000f8efcff */
[----:B------:R-:W-:-:S09]  /*1b10*/  UISETP.NE.AND UP0, UPT, UR5, 0x2, UPT ;  /* 0x000000020500788c */ /* 0x000fd2000bf05270 */
[----:B------:R-:W-:Y:S05]  /*1b20*/  BRA.U UP0, `(.L_x_28) ;  /* 0x0000000100047547 */ /* 0x000fea000b800000 */
[----:B------:R-:W-:Y:S05]  /*1b30*/  BPT.TRAP 0x1 ;  /* 0x000000040000795c */ /* 0x000fea0000300000 */
.L_x_28:
[----:B------:R-:W-:Y:S04]  /*1b40*/  BSSY.RECONVERGENT B0, `(.L_x_29) ;  /* 0x0000003000007945 */ /* 0x000fe80003800200 */
[----:B------:R-:W-:Y:S05]  /*1b50*/  @P2 BRA `(.L_x_30) ;  /* 0x0000000000042947 */ /* 0x000fea0003800000 */
[----:B------:R-:W-:Y:S05]  /*1b60*/  BPT.TRAP 0x1 ;  /* 0x000000040000795c */ /* 0x000fea0000300000 */
.L_x_30:
[----:B------:R-:W-:Y:S05]  /*1b70*/  BSYNC.RECONVERGENT B0 ;  /* 0x0000000000007941 */ /* 0x000fea0003800200 */
.L_x_29:
[----:B------:R-:W-:Y:S02]  /*1b80*/  UIADD3 UR5, UPT, UPT, UR4, 0x1, URZ ;  /* 0x0000000104057890 */ /* 0x000fe4000fffe0ff */
[----:B------:R-:W-:Y:S02]  /*1b90*/  USHF.L.U32 UR4, UR4, 0xc, URZ ;  /* 0x0000000c04047899 */ /* 0x000fe400080006ff */
[----:B------:R-:W-:Y:S02]  /*1ba0*/  UISETP.NE.AND UP0, UPT, UR5, 0x4, UPT ;  /* 0x000000040500788c */ /* 0x000fe4000bf05270 */
[----:B------:R-:W-:Y:S02]  /*1bb0*/  USHF.L.U32 UR34, UR7, 0x6, URZ ;  /* 0x0000000607227899 */ /* 0x000fe400080006ff */
[----:B------:R-:W-:Y:S02]  /*1bc0*/  USEL UR9, URZ, 0x1, UP0 ;  /* 0x00000001ff097887 */ /* 0x000fe40008000000 */
[----:B------:R-:W-:-:S02]  /*1bd0*/  USEL UR5, UR5, URZ, UP0 ;  /* 0x000000ff05057287 */ /* 0x000fc40008000000 */
[----:B------:R-:W-:Y:S02]  /*1be0*/  UIADD3 UR14, UP0, UPT, UR30, 0x180, URZ ;  /* 0x000001801e0e7890 */ /* 0x000fe4000ff1e0ff */
[----:B------:R-:W-:Y:S01]  /*1bf0*/  ULEA UR8, UR5, UR6, 0x3 ;  /* 0x0000000605087291 */ /* 0x000fe2000f8e18ff */
[----:B------:R-:W-:Y:S01]  /*1c00*/  LOP3.LUT R12, R12, UR9, RZ, 0x3c, !PT ;  /* 0x000000090c0c7c12 */ /* 0x000fe2000f8e3cff */
[----:B------:R-:W-:Y:S02]  /*1c10*/  UIADD3 UR7, UPT, UPT, UR7, 0x1, URZ ;  /* 0x0000000107077890 */ /* 0x000fe4000fffe0ff */
[----:B------:R-:W-:Y:S01]  /*1c20*/  UIADD3 UR16, UP1, UPT, UR30, 0x80, URZ ;  /* 0x000000801e107890 */ /* 0x000fe2000ff3e0ff */
[----:B-1----:R-:W-:Y:S01]  /*1c30*/  SHF.L.U32 R0, R12, 0x1f, RZ ;  /* 0x0000001f0c007819 */ /* 0x002fe200000006ff */
[----:B------:R-:W-:Y:S02]  /*1c40*/  ULOP3.LUT UR32, UR28, UR4, URZ, 0xfc, !UPT ;  /* 0x000000041c207292 */ /* 0x000fe4000f8efcff */
[----:B------:R-:W-:Y:S01]  /*1c50*/  UIADD3.X UR15, UPT, UPT, URZ, UR31, URZ, UP0, !UPT ;  /* 0x0000001fff0f7290 */ /* 0x000fe200087fe4ff */
[----:B------:R3:W4:Y:S01]  /*1c60*/  SYNCS.PHASECHK.TRANS64.TRYWAIT P0, [UR8+0x20], R0 ;  /* 0x00002000ff0075a7 */ /* 0x0007220008001108 */
[----:B------:R-:W-:-:S02]  /*1c70*/  ULOP3.LUT UR8, UR27, UR4, URZ, 0xfc, !UPT ;  /* 0x000000041b087292 */ /* 0x000fc4000f8efcff */
[----:B------:R-:W-:Y:S02]  /*1c80*/  UISETP.NE.AND UP0, UPT, UR7, UR25, UPT ;  /* 0x000000190700728c */ /* 0x000fe4000bf05270 */
[----:B------:R-:W-:Y:S02]  /*1c90*/  UIADD3.X UR17, UPT, UPT, URZ, UR31, URZ, UP1, !UPT ;  /* 0x0000001fff117290 */ /* 0x000fe40008ffe4ff */
[----:B------:R-:W-:Y:S02]  /*1ca0*/  UIADD3 UR32, UPT, UPT, UR6, 0x2400, UR32 ;  /* 0x0000240006207890 */ /* 0x000fe4000fffe020 */
[----:B------:R-:W-:Y:S02]  /*1cb0*/  UPRMT UR13, URZ, 0x5410, UR24 ;  /* 0x00005410ff0d7896 */ /* 0x000fe40008000018 */
[----:B------:R-:W-:Y:S02]  /*1cc0*/  UIADD3 UR8, UPT, UPT, UR6, 0x6400, UR8 ;  /* 0x0000640006087890 */ /* 0x000fe4000fffe008 */
[----:B------:R-:W-:Y:S01]  /*1cd0*/  UPRMT UR4, URZ, 0x5410, UR21 ;  /* 0x00005410ff047896 */ /* 0x000fe20008000015 */
[----:B------:R-:W-:Y:S01]  /*1ce0*/  UMOV UR18, 0x0 ;  /* 0x0000000000127882 */ /* 0x000fe20000000000 */
[----:B------:R-:W-:Y:S01]  /*1cf0*/  UMOV UR19, 0x10000000 ;  /* 0x1000000000137882 */ /* 0x000fe20000000000 */
[----:B------:R-:W-:Y:S01]  /*1d00*/  UMOV UR12, UR36 ;  /* 0x00000024000c7c82 */ /* 0x000fe20008000000 */
[----:B------:R-:W-:Y:S01]  /*1d10*/  UMOV UR9, UR33 ;  /* 0x0000002100097c82 */ /* 0x000fe20008000000 */
[----:B------:R-:W-:Y:S01]  /*1d20*/  UMOV UR10, UR34 ;  /* 0x00000022000a7c82 */ /* 0x000fe20008000000 */
[----:B------:R1:W-:Y:S03]  /*1d30*/  UTMALDG.3D.MULTICAST [UR32], [UR16], UR13, desc[UR18] ;  /* 0x00001220100073b4 */ /* 0x0003e6000801180d */
[----:B------:R2:W-:Y:S01]  /*1d40*/  UTMALDG.3D.MULTICAST [UR8], [UR14], UR4, desc[UR18] ;  /* 0x000012080e0073b4 */ /* 0x0005e20008011804 */
[----:B-1----:R-:W-:Y:S01]  /*1d50*/  UMOV UR13, UR25 ;  /* 0x00000019000d7c82 */ /* 0x002fe20008000000 */
[----:B--2---:R-:W-:Y:S01]  /*1d60*/  UMOV UR4, UR5 ;  /* 0x0000000500047c82 */ /* 0x004fe20008000000 */
[----:B---3--:R-:W-:Y:S05]  /*1d70*/  BRA.U UP0, `(.L_x_31) ;  /* 0xfffffffd00447547 */ /* 0x008fea000b83ffff */
.L_x_25:
[----:B------:R-:W-:Y:S01]  /*1d80*/  ULEA UR4, UR5, UR6, 0x3 ;  /* 0x0000000605047291 */ /* 0x000fe2000f8e18ff */
[----:B-1----:R-:W-:Y:S01]  /*1d90*/  SHF.L.U32 R0, R12, 0x1f, RZ ;  /* 0x0000001f0c007819 */ /* 0x002fe200000006ff */
[----:B------:R-:W-:Y:S01]  /*1da0*/  @!P1 SYNCS.ARRIVE.TRANS64.A1T0 RZ, [UR6+0x58], RZ ;  /* 0x000058ffffff99a7 */ /* 0x000fe20008100006 */
[----:B------:R-:W-:-:S06]  /*1db0*/  UISETP.GT.AND UP0, UPT, UR43, UR42, UPT ;  /* 0x0000002a2b00728c */ /* 0x000fcc000bf04270 */
[----:B--2-4-:R1:W2:Y:S03]  /*1dc0*/  SYNCS.PHASECHK.TRANS64.TRYWAIT P0, [UR4+0x20], R0 ;  /* 0x00002000ff0075a7 */ /* 0x0142a60008001104 */
[----:B------:R-:W-:Y:S05]  /*1dd0*/  BRA.U !UP0, `(.L_x_32) ;  /* 0x0000000108c87547 */ /* 0x000fea000b800000 */
[----:B------:R-:W-:Y:S01]  /*1de0*/  UIADD3 UR29, UPT, UPT, UR47, UR13, URZ ;  /* 0x0000000d2f1d7290 */ /* 0x000fe2000fffe0ff */
[----:B------:R-:W-:-:S11]  /*1df0*/  UMOV UR4, UR5 ;  /* 0x0000000500047c82 */ /* 0x000fd60008000000 */
.L_x_38:
[----:B------:R-:W-:Y:S01]  /*1e00*/  ULEA UR17, UR4, UR6, 0x3 ;  /* 0x0000000604117291 */ /* 0x000fe2000f8e18ff */
[----:B--2---:R-:W-:Y:S01]  /*1e10*/  @!P3 MOV R2, 0x2000 ;  /* 0x000020000002b802 */ /* 0x004fe20000000f00 */
[----:B--2-4-:R-:W-:Y:S10]  /*1e20*/  @P0 BRA `(.L_x_33) ;  /* 0x00000000000c0947 */ /* 0x014ff40003800000 */
[----:B------:R-:W-:-:S04]  /*1e30*/  SHF.L.U32 R3, R12, 0x1f, RZ ;  /* 0x0000001f0c037819 */ /* 0x000fc800000006ff */
[----:B------:R-:W2:Y:S02]  /*1e40*/  SYNCS.PHASECHK.TRANS64.TRYWAIT P0, [UR17+0x20], R3 ;  /* 0x00002003ff0075a7 */ /* 0x000ea40008001111 */
[----:B--2---:R-:W-:Y:S05]  /*1e50*/  @!P0 BRA `(.L_x_34) ;  /* 0x0000004800c88947 */ /* 0x004fea0003800000 */
.L_x_33:
[----:B------:R2:W-:Y:S01]  /*1e60*/  @!P3 SYNCS.ARRIVE.TRANS64 RZ, [UR17], R2 ;  /* 0x00000002ffffb9a7 */ /* 0x0005e20008000011 */
[----:B------:R-:W-:-:S04]  /*1e70*/  ULOP3.LUT UR5, UR26, 0x2, URZ, 0xfc, !UPT ;  /* 0x000000021a057892 */ /* 0x000fc8000f8efcff */
[----:B------:R-:W-:-:S09]  /*1e80*/  UISETP.NE.AND UP0, UPT, UR5, 0x2, UPT ;  /* 0x000000020500788c */ /* 0x000fd2000bf05270 */
[----:B------:R-:W-:Y:S05]  /*1e90*/  BRA.U UP0, `(.L_x_35) ;  /* 0x0000000100047547 */ /* 0x000fea000b800000 */
[----:B------:R-:W-:Y:S05]  /*1ea0*/  BPT.TRAP 0x1 ;  /* 0x000000040000795c */ /* 0x000fea0000300000 */
.L_x_35:
[----:B------:R-:W-:Y:S04]  /*1eb0*/  BSSY.RECONVERGENT B0, `(.L_x_36) ;  /* 0x0000003000007945 */ /* 0x000fe80003800200 */
[----:B------:R-:W-:Y:S05]  /*1ec0*/  @P2 BRA `(.L_x_37) ;  /* 0x0000000000042947 */ /* 0x000fea0003800000 */
[----:B------:R-:W-:Y:S05]  /*1ed0*/  BPT.TRAP 0x1 ;  /* 0x000000040000795c */ /* 0x000fea0000300000 */
.L_x_37:
[----:B------:R-:W-:Y:S05]  /*1ee0*/  BSYNC.RECONVERGENT B0 ;  /* 0x0000000000007941 */ /* 0x000fea0003800200 */
.L_x_36:
        /* <DEDUP_REMOVED lines=17> */
[----:B------:R-:W-:Y:S02]  /*2000*/  UIADD3 UR16, UPT, UPT, UR6, 0x2400, UR16 ;  /* 0x0000240006107890 */ /* 0x000fe4000fffe010 */
[----:B------:R-:W-:Y:S02]  /*2010*/  UIADD3.X UR15, UPT, UPT, URZ, UR31, URZ, UP1, !UPT ;  /* 0x0000001fff0f7290 */ /* 0x000fe40008ffe4ff */
        /* <DEDUP_REMOVED lines=8> */
[----:B------:R-:W-:Y:S01]  /*20a0*/  UMOV UR9, UR17 ;  /* 0x0000001100097c82 */ /* 0x000fe20008000000 */
[----:B------:R-:W-:Y:S01]  /*20b0*/  UMOV UR10, UR18 ;  /* 0x00000012000a7c82 */ /* 0x000fe20008000000 */
[----:B------:R-:W-:Y:S01]  /*20c0*/  UTMALDG.3D.MULTICAST [UR16], [UR14], UR7, desc[UR32] ;  /* 0x000020100e0073b4 */ /* 0x000fe20008011807 */
[----:B------:R1:W-:Y:S02]  /*20d0*/  UTMALDG.3D.MULTICAST [UR8], [UR22], UR4, desc[UR32] ;  /* 0x00002008160073b4 */ /* 0x0003e40008011804 */
[----:B-1----:R-:W-:Y:S01]  /*20e0*/  UMOV UR4, UR5 ;  /* 0x0000000500047c82 */ /* 0x002fe20008000000 */
[----:B---3--:R-:W-:Y:S05]  /*20f0*/  BRA.U UP0, `(.L_x_38) ;  /* 0xfffffffd00407547 */ /* 0x008fea000b83ffff */
.L_x_32:
[C---:B------:R-:W-:Y:S01]  /*2100*/  LEA R3, R11.reuse, UR6, 0x3 ;  /* 0x000000060b037c11 */ /* 0x040fe2000f8e18ff */
[----:B------:R-:W-:Y:S01]  /*2110*/  NOP ;  /* 0x0000000000007918 */ /* 0x000fe20000000000 */
[----:B-1----:R-:W-:Y:S02]  /*2120*/  SHF.L.U32 R0, R10, 0x1f, RZ ;  /* 0x0000001f0a007819 */ /* 0x002fe400000006ff */
[----:B------:R-:W-:Y:S02]  /*2130*/  LEA R4, R11, UR6, 0x4 ;  /* 0x000000060b047c11 */ /* 0x000fe4000f8e20ff */
[----:B--2-4-:R-:W1:Y:S02]  /*2140*/  SYNCS.PHASECHK.TRANS64.TRYWAIT P0, [R3+URZ+0x60], R0 ;  /* 0x00006000030075a7 */ /* 0x014e6400080011ff */
[----:B-1----:R-:W-:Y:S05]  /*2150*/  @!P0 BRA `(.L_x_39) ;  /* 0x0000004800208947 */ /* 0x002fea0003800000 */
.L_x_105:
[----:B------:R-:W2:Y:S01]  /*2160*/  LDS.128 R4, [R4+0xf0] ;  /* 0x0000f00004047984 */ /* 0x000ea20000000c00 */
[----:B------:R-:W-:Y:S01]  /*2170*/  UISETP.GE.AND UP0, UPT, UR40, 0x1, UPT ;  /* 0x000000012800788c */ /* 0x000fe2000bf06270 */
[----:B------:R-:W-:Y:S01]  /*2180*/  @!PT LDS RZ, [RZ] ;  /* 0x00000000fffff984 */ /* 0x000fe20000000800 */
[----:B------:R-:W-:Y:S01]  /*2190*/  @!PT LDS RZ, [RZ] ;  /* 0x00000000fffff984 */ /* 0x000fe20000000800 */
[----:B------:R-:W-:Y:S01]  /*21a0*/  @!PT LDS RZ, [RZ] ;  /* 0x00000000fffff984 */ /* 0x000fe20000000800 */
[----:B------:R-:W-:Y:S01]  /*21b0*/  @!PT LDS RZ, [RZ] ;  /* 0x00000000fffff984 */ /* 0x000fe20000000800 */
[----:B------:R3:W-:Y:S06]  /*21c0*/  MEMBAR.ALL.CTA ;  /* 0x0000000000007992 */ /* 0x0007ec0000008000 */
[----:B---3--:R-:W3:Y:S01]  /*21d0*/  FENCE.VIEW.ASYNC.S ;  /* 0x00000000000073c6 */ /* 0x008ee20000000000 */
[----:B--2---:R-:W-:-:S13]  /*21e0*/  LOP3.LUT P0, RZ, R6, 0x1, RZ, 0xc0, !PT ;  /* 0x0000000106ff7812 */ /* 0x004fda000780c0ff */
[----:B---3--:R-:W-:Y:S01]  /*21f0*/  VOTEU.ANY UP1, P0 ;  /* 0x0000000000ff7886 */ /* 0x008fe20000020100 */
[----:B------:R-:W-:-:S13]  /*2200*/  PLOP3.LUT P0, PT, PT, PT, UP1, 0x80, 0x8 ;  /* 0x000000000008781c */ /* 0x000fda0003f0f018 */
[----:B-1----:R-:W-:Y:S02]  /*2210*/  @P0 LOP3.LUT R0, R5, 0xffff, RZ, 0xc0, !PT ;  /* 0x0000ffff05000812 */ /* 0x002fe400078ec0ff */
[----:B------:R-:W-:Y:S02]  /*2220*/  @P0 MOV R2, R4 ;  /* 0x0000000400020202 */ /* 0x000fe40000000f00 */
[----:B------:R-:W-:Y:S01]  /*2230*/  @P0 R2UR UR7, R0 ;  /* 0x00000000000702ca */ /* 0x000fe200000e0000 */
[----:B------:R-:W-:Y:S01]  /*2240*/  VIADD R0, R3, 0x70 ;  /* 0x0000007003007836 */ /* 0x000fe20000000000 */
[----:B------:R-:W-:Y:S02]  /*2250*/  @P0 SHF.R.U32.HI R4, RZ, 0x10, R5 ;  /* 0x00000010ff040819 */ /* 0x000fe40000011605 */
[----:B------:R-:W-:Y:S02]  /*2260*/  @P0 R2UR UR8, R2 ;  /* 0x00000000020802ca */ /* 0x000fe400000e0000 */
[----:B------:R-:W-:-:S02]  /*2270*/  PRMT R0, RZ, 0x654, R0 ;  /* 0x00000654ff007816 */ /* 0x000fc40000000000 */
[----:B------:R-:W-:Y:S02]  /*2280*/  @P0 R2UR UR4, R4 ;  /* 0x00000000040402ca */ /* 0x000fe400000e0000 */
[----:B------:R1:W-:Y:S03]  /*2290*/  SYNCS.ARRIVE.TRANS64.RED.A1T0 RZ, [R0+URZ], RZ ;  /* 0x000000ff00ff79a7 */ /* 0x0003e600081004ff */
[----:B------:R-:W-:-:S04]  /*22a0*/  @UP1 UMOV UR37, UR7 ;  /* 0x0000000700251c82 */ /* 0x000fc80008000000 */
[----:B------:R-:W-:-:S04]  /*22b0*/  @UP1 UMOV UR38, UR8 ;  /* 0x0000000800261c82 */ /* 0x000fc80008000000 */
[----:B------:R-:W-:Y:S01]  /*22c0*/  @UP1 UMOV UR36, UR4 ;  /* 0x0000000400241c82 */ /* 0x000fe20008000000 */
[----:B------:R-:W-:Y:S05]  /*22d0*/  BRA.U !UP0, `(.L_x_40) ;  /* 0x0000000108d47547 */ /* 0x000fea000b800000 */
[----:B------:R-:W2:Y:S01]  /*22e0*/  LDCU.128 UR12, c[0x0][0xb10] ;  /* 0x00016200ff0c77ac */ /* 0x000ea20008000c00 */
[----:B------:R-:W3:Y:S01]  /*22f0*/  LDCU UR29, c[0x0][0xb20] ;  /* 0x00016400ff1d77ac */ /* 0x000ee20008000800 */
[----:B------:R-:W4:Y:S01]  /*2300*/  LDCU UR20, c[0x0][0xb0c] ;  /* 0x00016180ff1477ac */ /* 0x000f220008000800 */
[----:B------:R-:W1:Y:S01]  /*2310*/  LDCU.64 UR10, c[0x0][0xb28] ;  /* 0x00016500ff0a77ac */ /* 0x000e620008000a00 */
[----:B------:R-:W-:Y:S02]  /*2320*/  UISETP.NE.AND UP3, UPT, UR40, 0x1, UPT ;  /* 0x000000012800788c */ /* 0x000fe4000bf65270 */
[----:B--2---:R-:W-:Y:S02]  /*2330*/  UIMAD.WIDE.U32 UR16, UR39, UR15, URZ ;  /* 0x0000000f271072a5 */ /* 0x004fe4000f8e00ff */
[----:B------:R-:W-:Y:S02]  /*2340*/  UIMAD.WIDE.U32 UR8, UR41, UR12, URZ ;  /* 0x0000000c290872a5 */ /* 0x000fe4000f8e00ff */
[----:B------:R-:W-:-:S02]  /*2350*/  UISETP.NE.AND UP0, UPT, UR14, 0x1, UPT ;  /* 0x000000010e00788c */ /* 0x000fc4000bf05270 */
[----:B------:R-:W-:Y:S01]  /*2360*/  UIMAD.WIDE.U32 UR22, UR37, UR15, URZ ;  /* 0x0000000f251672a5 */ /* 0x000fe2000f8e00ff */
[----:B------:R-:W-:Y:S02]  /*2370*/  UMOV UR16, UR17 ;  /* 0x0000001100107c82 */ /* 0x000fe40008000000 */
[----:B------:R-:W-:Y:S01]  /*2380*/  UMOV UR8, UR9 ;  /* 0x0000000900087c82 */ /* 0x000fe20008000000 */
[----:B---3--:R-:W-:Y:S02]  /*2390*/  USHF.R.U32.HI UR16, URZ, UR29, UR16 ;  /* 0x0000001dff107299 */ /* 0x008fe40008011610 */
[----:B----4-:R-:W-:Y:S02]  /*23a0*/  UISETP.NE.AND UP2, UPT, UR20, 0x1, UPT ;  /* 0x000000011400788c */ /* 0x010fe4000bf45270 */
[----:B------:R-:W-:Y:S02]  /*23b0*/  USHF.R.U32.HI UR8, URZ, UR13, UR8 ;  /* 0x0000000dff087299 */ /* 0x000fe40008011608 */
[----:B------:R-:W-:-:S02]  /*23c0*/  USEL UR7, UR39, UR16, !UP0 ;  /* 0x0000001027077287 */ /* 0x000fc4000c000000 */
[----:B------:R-:W-:Y:S02]  /*23d0*/  USEL UR8, UR41, UR8, !UP2 ;  /* 0x0000000829087287 */ /* 0x000fe4000d000000 */
[----:B-1----:R-:W-:Y:S01]  /*23e0*/  UIMAD.WIDE.U32 UR16, UR7, UR10, URZ ;  /* 0x0000000a071072a5 */ /* 0x002fe2000f8e00ff */
[----:B------:R-:W-:Y:S01]  /*23f0*/  UMOV UR4, UR23 ;  /* 0x0000001700047c82 */ /* 0x000fe20008000000 */
[----:B------:R-:W-:Y:S02]  /*2400*/  UIMAD.WIDE.U32 UR18, UR38, UR12, URZ ;  /* 0x0000000c261272a5 */ /* 0x000fe4000f8e00ff */
[----:B------:R-:W-:-:S03]  /*2410*/  UIMAD.WIDE.U32 UR22, UR8, UR10, URZ ;  /* 0x0000000a081672a5 */ /* 0x000fc6000f8e00ff */
[----:B------:R-:W-:Y:S01]  /*2420*/  UMOV UR16, UR17 ;  /* 0x0000001100107c82 */ /* 0x000fe20008000000 */
[----:B------:R-:W-:Y:S02]  /*2430*/  USHF.R.U32.HI UR4, URZ, UR29, UR4 ;  /* 0x0000001dff047299 */ /* 0x000fe40008011604 */
[----:B------:R-:W-:Y:S01]  /*2440*/  @UP3 USHF.R.U32.HI UR7, URZ, UR11, UR16 ;  /* 0x0000000bff073299 */ /* 0x000fe20008011610 */
[----:B------:R-:W-:Y:S01]  /*2450*/  UMOV UR18, UR19 ;  /* 0x0000001300127c82 */ /* 0x000fe20008000000 */
[----:B------:R-:W-:Y:S01]  /*2460*/  UMOV UR22, UR23 ;  /* 0x0000001700167c82 */ /* 0x000fe20008000000 */
[----:B------:R-:W-:Y:S02]  /*2470*/  USHF.R.U32.HI UR13, URZ, UR13, UR18 ;  /* 0x0000000dff0d7299 */ /* 0x000fe40008011612 */
[----:B------:R-:W-:Y:S02]  /*2480*/  USEL UR4, UR37, UR4, !UP0 ;  /* 0x0000000425047287 */ /* 0x000fe4000c000000 */
[----:B------:R-:W-:-:S02]  /*2490*/  @UP3 USHF.R.U32.HI UR8, URZ, UR11, UR22 ;  /* 0x0000000bff083299 */ /* 0x000fc40008011616 */
[----:B------:R-:W-:Y:S02]  /*24a0*/  UIMAD UR9, UR40, UR7, URZ ;  /* 0x00000007280972a4 */ /* 0x000fe4000f8e02ff */
[----:B------:R-:W-:Y:S02]  /*24b0*/  USEL UR7, UR38, UR13, !UP2 ;  /* 0x0000000d26077287 */ /* 0x000fe4000d000000 */
[----:B------:R-:W-:Y:S02]  /*24c0*/  UIMAD UR12, UR40, UR8, URZ ;  /* 0x00000008280c72a4 */ /* 0x000fe4000f8e02ff */
[----:B------:R-:W-:Y:S02]  /*24d0*/  UISETP.GE.AND UP0, UPT, UR4, UR9, UPT ;  /* 0x000000090400728c */ /* 0x000fe4000bf06270 */
[----:B------:R-:W-:Y:S02]  /*24e0*/  UIMAD.WIDE.U32 UR16, UR4, UR10, URZ ;  /* 0x0000000a041072a5 */ /* 0x000fe4000f8e00ff */
[----:B------:R-:W-:-:S02]  /*24f0*/  UISETP.GE.OR UP0, UPT, UR7, UR12, UP0 ;  /* 0x0000000c0700728c */ /* 0x000fc40008706670 */
        /* <DEDUP_REMOVED lines=19> */
.L_x_40:
[----:B------:R-:W2:Y:S02]  /*2630*/  LDCU UR4, c[0x0][0xb30] ;  /* 0x00016600ff0477ac */ /* 0x000ea40008000800 */
[----:B--2---:R-:W-:-:S09]  /*2640*/  UISETP.NE.AND UP0, UPT, UR4, 0x1, UPT ;  /* 0x000000010400788c */ /* 0x004fd2000bf05270 */
[----:B------:R-:W-:Y:S05]  /*2650*/  BRA.U UP0, `(.L_x_41) ;  /* 0x0000000100447547 */ /* 0x000fea000b800000 */
        /* <DEDUP_REMOVED lines=17> */
.L_x_41:
[----:B------:R-:W-:Y:S01]  /*2770*/  VIADD R11, R11, 0x1 ;  /* 0x000000010b0b7836 */ /* 0x000fe20000000000 */
[----:B------:R-:W-:Y:S01]  /*2780*/  PLOP3.LUT P1, PT, PT, PT, PT, 0x80, 0x8 ;  /* 0x000000000008781c */ /* 0x000fe20003f2f070 */
[----:B------:R-:W-:Y:S02]  /*2790*/  UIADD3 UR46, UPT, UPT, UR38, UR57, URZ ;  /* 0x00000039262e7290 */ /* 0x000fe4000fffe0ff */
[----:B------:R-:W-:Y:S01]  /*27a0*/  UIADD3 UR45, UPT, UPT, UR37, UR60, URZ ;  /* 0x0000003c252d7290 */ /* 0x000fe2000fffe0ff */
[----:B------:R-:W-:-:S04]  /*27b0*/  ISETP.NE.AND P0, PT, R11, 0x2, PT ;  /* 0x000000020b00780c */ /* 0x000fc80003f05270 */
[----:B-1----:R-:W-:Y:S02]  /*27c0*/  SEL R0, RZ, 0x1, P0 ;  /* 0x00000001ff007807 */ /* 0x002fe40000000000 */
[----:B------:R-:W-:Y:S02]  /*27d0*/  SEL R11, R11, RZ, P0 ;  /* 0x000000ff0b0b7207 */ /* 0x000fe40000000000 */
[----:B------:R-:W-:Y:S01]  /*27e0*/  LOP3.LUT R10, R10, R0, RZ, 0x3c, !PT ;  /* 0x000000000a0a7212 */ /* 0x000fe200078e3cff */
[----:B------:R-:W-:Y:S06]  /*27f0*/  BRA.U UP1, `(.L_x_42) ;  /* 0xfffffff101307547 */ /* 0x000fec000b83ffff */
[----:B------:R-:W-:Y:S01]  /*2800*/  UIADD3 UR7, UPT, UPT, UR6, 0x20, URZ ;  /* 0x0000002006077890 */ /* 0x000fe2000fffe0ff */
[----:B------:R-:W-:-:S03]  /*2810*/  SHF.L.U32 R2, R12, 0x1f, RZ ;  /* 0x0000001f0c027819 */ /* 0x000fc600000006ff */
[----:B------:R-:W-:-:S09]  /*2820*/  ULEA UR4, UR5, UR7, 0x3 ;  /* 0x0000000705047291 */ /* 0x000fd2000f8e18ff */
[----:B------:R-:W1:Y:S02]  /*2830*/  SYNCS.PHASECHK.TRANS64.TRYWAIT P0, [UR4], R2 ;  /* 0x00000002ff0075a7 */ /* 0x000e640008001104 */
[----:B-1----:R-:W-:Y:S05]  /*2840*/  @!P0 BRA `(.L_x_43) ;  /* 0x0000004000788947 */ /* 0x002fea0003800000 */
.L_x_107:
[----:B------:R-:W-:-:S04]  /*2850*/  UIADD3 UR4, UPT, UPT, UR5, 0x1, URZ ;  /* 0x0000000105047890 */ /* 0x000fc8000fffe0ff */
[----:B------:R-:W-:-:S04]  /*2860*/  UISETP.NE.AND UP0, UPT, UR4, 0x4, UPT ;  /* 0x000000040400788c */ /* 0x000fc8000bf05270 */
[----:B------:R-:W-:Y:S02]  /*2870*/  USEL UR6, URZ, 0x1, UP0 ;  /* 0x00000001ff067887 */ /* 0x000fe40008000000 */
[----:B------:R-:W-:-:S04]  /*2880*/  USEL UR4, UR4, URZ, UP0 ;  /* 0x000000ff04047287 */ /* 0x000fc80008000000 */
[----:B------:R-:W-:Y:S01]  /*2890*/  ULEA UR5, UR4, UR7, 0x3 ;  /* 0x0000000704057291 */ /* 0x000fe2000f8e18ff */
[----:B-1----:R-:W-:-:S04]  /*28a0*/  LOP3.LUT R2, R12, UR6, RZ, 0x3c, !PT ;  /* 0x000000060c027c12 */ /* 0x002fc8000f8e3cff */
[----:B------:R-:W-:-:S04]  /*28b0*/  SHF.L.U32 R3, R2, 0x1f, RZ ;  /* 0x0000001f02037819 */ /* 0x000fc800000006ff */
[----:B------:R-:W1:Y:S02]  /*28c0*/  SYNCS.PHASECHK.TRANS64.TRYWAIT P0, [UR5], R3 ;  /* 0x00000003ff0075a7 */ /* 0x000e640008001105 */
[----:B-1----:R-:W-:Y:S05]  /*28d0*/  @!P0 BRA `(.L_x_44) ;  /* 0x00000040006c8947 */ /* 0x002fea0003800000 */
.L_x_109:
[----:B------:R-:W-:-:S04]  /*28e0*/  UIADD3 UR4, UPT, UPT, UR4, 0x1, URZ ;  /* 0x0000000104047890 */ /* 0x000fc8000fffe0ff */
[----:B------:R-:W-:-:S04]  /*28f0*/  UISETP.NE.AND UP0, UPT, UR4, 0x4, UPT ;  /* 0x000000040400788c */ /* 0x000fc8000bf05270 */
[----:B------:R-:W-:Y:S02]  /*2900*/  USEL UR6, URZ, 0x1, UP0 ;  /* 0x00000001ff067887 */ /* 0x000fe40008000000 */
[----:B------:R-:W-:-:S04]  /*2910*/  USEL UR4, UR4, URZ, UP0 ;  /* 0x000000ff04047287 */ /* 0x000fc80008000000 */
[----:B------:R-:W-:Y:S01]  /*2920*/  ULEA UR5, UR4, UR7, 0x3 ;  /* 0x0000000704057291 */ /* 0x000fe2000f8e18ff */
[----:B------:R-:W-:-:S04]  /*2930*/  LOP3.LUT R2, R2, UR6, RZ, 0x3c, !PT ;  /* 0x0000000602027c12 */ /* 0x000fc8000f8e3cff */
[----:B-1----:R-:W-:-:S04]  /*2940*/  SHF.L.U32 R3, R2, 0x1f, RZ ;  /* 0x0000001f02037819 */ /* 0x002fc800000006ff */
[----:B------:R-:W1:Y:S02]  /*2950*/  SYNCS.PHASECHK.TRANS64.TRYWAIT P0, [UR5], R3 ;  /* 0x00000003ff0075a7 */ /* 0x000e640008001105 */
[----:B-1----:R-:W-:Y:S05]  /*2960*/  @!P0 BRA `(.L_x_45) ;  /* 0x0000004000608947 */ /* 0x002fea0003800000 */
.L_x_111:
[----:B------:R-:W-:-:S04]  /*2970*/  UIADD3 UR4, UPT, UPT, UR4, 0x1, URZ ;  /* 0x0000000104047890 */ /* 0x000fc8000fffe0ff */
[----:B------:R-:W-:-:S04]  /*2980*/  UISETP.NE.AND UP0, UPT, UR4, 0x4, UPT ;  /* 0x000000040400788c */ /* 0x000fc8000bf05270 */
[----:B------:R-:W-:Y:S02]  /*2990*/  USEL UR5, URZ, 0x1, UP0 ;  /* 0x00000001ff057887 */ /* 0x000fe40008000000 */
[----:B------:R-:W-:-:S04]  /*29a0*/  USEL UR4, UR4, URZ, UP0 ;  /* 0x000000ff04047287 */ /* 0x000fc80008000000 */
[----:B------:R-:W-:Y:S01]  /*29b0*/  ULEA UR4, UR4, UR7, 0x3 ;  /* 0x0000000704047291 */ /* 0x000fe2000f8e18ff */
[----:B------:R-:W-:-:S04]  /*29c0*/  LOP3.LUT R2, R2, UR5, RZ, 0x3c, !PT ;  /* 0x0000000502027c12 */ /* 0x000fc8000f8e3cff */
[----:B------:R-:W-:Y:S01]  /*29d0*/  SHF.L.U32 R2, R2, 0x1f, RZ ;  /* 0x0000001f02027819 */ /* 0x000fe200000006ff */
[----:B-1----:R-:W-:-:S07]  /*29e0*/  IMAD.U32 R0, RZ, RZ, UR4 ;  /* 0x00000004ff007e24 */ /* 0x002fce000f8e00ff */
.L_x_46:
[----:B-1----:R1:W2:Y:S02]  /*29f0*/  SYNCS.PHASECHK.TRANS64.TRYWAIT P0, [R0+URZ], R2 ;  /* 0x00000002000075a7 */ /* 0x0022a400080011ff */
[----:B--2---:R-:W-:Y:S05]  /*2a00*/  @!P0 NANOSLEEP.SYNCS 0x989680 ;  /* 0x009896800000895d */ /* 0x004fea0003900000 */
[----:B------:R-:W2:Y:S02]  /*2a10*/  @!P0 SYNCS.PHASECHK.TRANS64 P0, [R0+URZ], R2 ;  /* 0x00000002000085a7 */ /* 0x000ea400080010ff */
[----:B--2---:R-:W-:Y:S05]  /*2a20*/  @P0 EXIT ;  /* 0x000000000000094d */ /* 0x004fea0003800000 */
[----:B------:R-:W-:Y:S05]  /*2a30*/  BRA `(.L_x_46) ;  /* 0xfffffffc00ec7947 */ /* 0x000fea000383ffff */
.L_x_22:
[----:B------:R-:W-:-:S04]  /*2a40*/  UISETP.NE.AND UP0, UPT, UR48, URZ, UPT ;  /* 0x000000ff3000728c */ /* 0x000fc8000bf05270 */
[----:B------:R-:W-:-:S09]  /*2a50*/  UISETP.NE.OR UP0, UPT, UR22, 0x1, UP0 ;  /* 0x000000011600788c */ /* 0x000fd20008705670 */
[----:B------:R-:W-:Y:S05]  /*2a60*/  BRA.U UP0, `(.L_x_47) ;  /* 0x0000000500487547 */ /* 0x000fea000b800000 */
[----:B------:R-:W-:Y:S01]  /*2a70*/  ISETP.GE.U32.AND P2, PT, R0, 0x4, PT ;  /* 0x000000040000780c */ /* 0x000fe20003f46070 */
[----:B------:R-:W-:Y:S01]  /*2a80*/  IMAD.MOV.U32 R12, RZ, RZ, 0x1 ;  /* 0x00000001ff0c7424 */ /* 0x000fe200078e00ff */
[----:B------:R-:W-:Y:S02]  /*2a90*/  CS2R R10, SRZ ;  /* 0x00000000000a7805 */ /* 0x000fe4000001ff00 */
[----:B------:R-:W-:Y:S01]  /*2aa0*/  CS2R R8, SRZ ;  /* 0x0000000000087805 */ /* 0x000fe2000001ff00 */
[----:B------:R-:W-:Y:S01]  /*2ab0*/  UMOV UR6, 0x400 ;  /* 0x0000040000067882 */ /* 0x000fe20000000000 */
[----:B------:R-:W-:Y:S01]  /*2ac0*/  UMOV UR5, URZ ;  /* 0x000000ff00057c82 */ /* 0x000fe20008000000 */
[----:B------:R-:W-:-:S12]  /*2ad0*/  ULEA UR6, UR48, UR6, 0x18 ;  /* 0x0000000630067291 */ /* 0x000fd8000f8ec0ff */
.L_x_51:
[----:B------:R-:W-:Y:S02]  /*2ae0*/  LEA R2, R8, UR6, 0x3 ;  /* 0x0000000608027c11 */ /* 0x000fe4000f8e18ff */
[----:B------:R-:W-:-:S03]  /*2af0*/  SHF.L.U32 R4, R9, 0x1f, RZ ;  /* 0x0000001f09047819 */ /* 0x000fc600000006ff */
[----:B------:R-:W-:Y:S01]  /*2b00*/  VIADD R5, R2, 0xd0 ;  /* 0x000000d002057836 */ /* 0x000fe20000000000 */
[----:B------:R-:W2:Y:S02]  /*2b10*/  SYNCS.PHASECHK.TRANS64.TRYWAIT P0, [R2+URZ+0xc0], R4 ;  /* 0x0000c004020075a7 */ /* 0x000ea400080011ff */
[----:B--2---:R-:W-:Y:S05]  /*2b20*/  @!P0 BRA `(.L_x_48) ;  /* 0x0000004000088947 */ /* 0x004fea0003800000 */
.L_x_112:
[----:B------:R-:W-:Y:S01]  /*2b30*/  ULEA UR4, UR5, UR6, 0x3 ;  /* 0x0000000605047291 */ /* 0x000fe2000f8e18ff */
[----:B--2---:R-:W-:Y:S01]  /*2b40*/  PRMT R2, RZ, 0x654, R5 ;  /* 0x00000654ff027816 */ /* 0x004fe20000000005 */
[----:B------:R-:W-:Y:S01]  /*2b50*/  @!P2 IMAD.MOV.U32 R4, RZ, RZ, 0x10 ;  /* 0x00000010ff04a424 */ /* 0x000fe200078e00ff */
[----:B------:R-:W-:Y:S01]  /*2b60*/  SHF.L.U32 R5, R12, 0x1f, RZ ;  /* 0x0000001f0c057819 */ /* 0x000fe200000006ff */
[----:B------:R-:W-:Y:S01]  /*2b70*/  UIADD3 UR7, UPT, UPT, UR4, 0x60, URZ ;  /* 0x0000006004077890 */ /* 0x000fe2000fffe0ff */
[----:B------:R2:W-:Y:S05]  /*2b80*/  SYNCS.ARRIVE.TRANS64.RED.A1T0 RZ, [R2+URZ], RZ ;  /* 0x000000ff02ff79a7 */ /* 0x0005ea00081004ff */
[----:B------:R-:W-:Y:S01]  /*2b90*/  IMAD.U32 R6, RZ, RZ, UR7 ;  /* 0x00000007ff067e24 */ /* 0x000fe2000f8e00ff */
[----:B------:R-:W3:Y:S04]  /*2ba0*/  SYNCS.PHASECHK.TRANS64.TRYWAIT P0, [UR4+0x70], R5 ;  /* 0x00007005ff0075a7 */ /* 0x000ee80008001104 */
[----:B------:R-:W-:Y:S01]  /*2bb0*/  PRMT R6, R0, 0x654, R6 ;  /* 0x0000065400067816 */ /* 0x000fe20000000006 */
[----:B--23--:R-:W-:Y:S06]  /*2bc0*/  @!P0 BRA `(.L_x_49) ;  /* 0x0000003c00f48947 */ /* 0x00cfec0003800000 */
.L_x_114:
[----:B------:R-:W-:Y:S01]  /*2bd0*/  ULEA UR8, UR5, UR6, 0x4 ;  /* 0x0000000605087291 */ /* 0x000fe2000f8e20ff */
[----:B------:R-:W-:Y:S01]  /*2be0*/  SEL R3, R6, R3, !P2 ;  /* 0x0000000306037207 */ /* 0x000fe20005000000 */
[----:B------:R-:W-:Y:S01]  /*2bf0*/  UIADD3 UR9, UPT, UPT, UR4, 0x60, URZ ;  /* 0x0000006004097890 */ /* 0x000fe2000fffe0ff */
[----:B--2---:R-:W-:Y:S01]  /*2c00*/  LEA R2, R11, UR6, 0x3 ;  /* 0x000000060b027c11 */ /* 0x004fe2000f8e18ff */
[----:B------:R-:W-:Y:S01]  /*2c10*/  UIADD3 UR8, UPT, UPT, UR8, 0xf0, URZ ;  /* 0x000000f008087890 */ /* 0x000fe2000fffe0ff */
[----:B------:R2:W-:Y:S01]  /*2c20*/  @!P2 SYNCS.ARRIVE.TRANS64.RED RZ, [R3+URZ], R4 ;  /* 0x0000000403ffa9a7 */ /* 0x0005e200080004ff */
[----:B------:R-:W-:Y:S01]  /*2c30*/  UIADD3 UR4, UPT, UPT, UR5, 0x1, URZ ;  /* 0x0000000105047890 */ /* 0x000fe2000fffe0ff */
[----:B------:R-:W-:-:S03]  /*2c40*/  VIADD R8, R8, 0x1 ;  /* 0x0000000108087836 */ /* 0x000fc60000000000 */
[----:B------:R-:W-:Y:S02]  /*2c50*/  UISETP.NE.AND UP0, UPT, UR4, 0x2, UPT ;  /* 0x000000020400788c */ /* 0x000fe4000bf05270 */
[----:B------:R-:W-:Y:S01]  /*2c60*/  ISETP.NE.AND P0, PT, R8, 0x2, PT ;  /* 0x000000020800780c */ /* 0x000fe20003f05270 */
[----:B------:R-:W-:Y:S06]  /*2c70*/  UGETNEXTWORKID.BROADCAST [UR8], [UR9] ;  /* 0x00000000080073ca */ /* 0x000fec0008000100 */
[----:B------:R-:W-:Y:S02]  /*2c80*/  USEL UR7, URZ, 0x1, UP0 ;  /* 0x00000001ff077887 */ /* 0x000fe40008000000 */
[----:B------:R-:W-:-:S04]  /*2c90*/  USEL UR5, UR4, URZ, UP0 ;  /* 0x000000ff04057287 */ /* 0x000fc80008000000 */
[----:B------:R-:W-:Y:S02]  /*2ca0*/  LOP3.LUT R12, R12, UR7, RZ, 0x3c, !PT ;  /* 0x000000070c0c7c12 */ /* 0x000fe4000f8e3cff */
[----:B--2---:R-:W-:-:S04]  /*2cb0*/  SHF.L.U32 R4, R10, 0x1f, RZ ;  /* 0x0000001f0a047819 */ /* 0x004fc800000006ff */
[----:B------:R-:W2:Y:S02]  /*2cc0*/  SYNCS.PHASECHK.TRANS64.TRYWAIT P1, [R2+URZ+0x60], R4 ;  /* 0x00006004020075a7 */ /* 0x000ea400080211ff */
[----:B--2---:R-:W-:Y:S05]  /*2cd0*/  @!P1 BRA `(.L_x_50) ;  /* 0x0000003c00c89947 */ /* 0x004fea0003800000 */
.L_x_115:
[C---:B--2---:R-:W-:Y:S01]  /*2ce0*/  LEA R4, R11.reuse, UR6, 0x4 ;  /* 0x000000060b047c11 */ /* 0x044fe2000f8e20ff */
[----:B------:R-:W-:Y:S01]  /*2cf0*/  VIADD R2, R2, 0x70 ;  /* 0x0000007002027836 */ /* 0x000fe20000000000 */
[----:B------:R-:W-:Y:S01]  /*2d00*/  SEL R8, R8, RZ, P0 ;  /* 0x000000ff08087207 */ /* 0x000fe20000000000 */
[----:B------:R-:W-:-:S03]  /*2d10*/  VIADD R11, R11, 0x1 ;  /* 0x000000010b0b7836 */ /* 0x000fc60000000000 */
[----:B------:R-:W2:Y:S01]  /*2d20*/  LDS.128 R4, [R4+0xf0] ;  /* 0x0000f00004047984 */ /* 0x000ea20000000c00 */
[----:B------:R-:W-:Y:S02]  /*2d30*/  PRMT R2, RZ, 0x654, R2 ;  /* 0x00000654ff027816 */ /* 0x000fe40000000002 */
[C---:B------:R-:W-:Y:S01]  /*2d40*/  ISETP.NE.AND P1, PT, R11.reuse, 0x2, PT ;  /* 0x000000020b00780c */ /* 0x040fe20003f25270 */
[----:B------:R-:W-:Y:S01]  /*2d50*/  @!PT LDS RZ, [RZ] ;  /* 0x00000000fffff984 */ /* 0x000fe20000000800 */
[----:B------:R-:W-:Y:S01]  /*2d60*/  @!PT LDS RZ, [RZ] ;  /* 0x00000000fffff984 */ /* 0x000fe20000000800 */
[----:B------:R-:W-:Y:S01]  /*2d70*/  @!PT LDS RZ, [RZ] ;  /* 0x00000000fffff984 */ /* 0x000fe20000000800 */
[----:B------:R-:W-:Y:S01]  /*2d80*/  @!PT LDS RZ, [RZ] ;  /* 0x00000000fffff984 */ /* 0x000fe20000000800 */
[----:B------:R3:W-:Y:S06]  /*2d90*/  MEMBAR.ALL.CTA ;  /* 0x0000000000007992 */ /* 0x0007ec0000008000 */
[----:B---3--:R-:W3:Y:S01]  /*2da0*/  FENCE.VIEW.ASYNC.S ;  /* 0x00000000000073c6 */ /* 0x008ee20000000000 */
[----:B------:R-:W-:Y:S01]  /*2db0*/  SEL R11, R11, RZ, P1 ;  /* 0x000000ff0b0b7207 */ /* 0x000fe20000800000 */
[----:B---3--:R3:W-:Y:S01]  /*2dc0*/  SYNCS.ARRIVE.TRANS64.RED.A1T0 RZ, [R2+URZ], RZ ;  /* 0x000000ff02ff79a7 */ /* 0x0087e200081004ff */
[----:B--2---:R-:W-:-:S02]  /*2dd0*/  LOP3.LUT P3, RZ, R6, 0x1, RZ, 0xc0, !PT ;  /* 0x0000000106ff7812 */ /* 0x004fc4000786c0ff */
[----:B------:R-:W-:-:S04]  /*2de0*/  SEL R4, RZ, 0x1, P1 ;  /* 0x00000001ff047807 */ /* 0x000fc80000800000 */
[----:B------:R-:W-:Y:S02]  /*2df0*/  LOP3.LUT R10, R10, R4, RZ, 0x3c, !PT ;  /* 0x000000040a0a7212 */ /* 0x000fe400078e3cff */
[----:B---3--:R-:W-:-:S04]  /*2e00*/  SEL R2, RZ, 0x1, P0 ;  /* 0x00000001ff027807 */ /* 0x008fc80000000000 */
[----:B------:R-:W-:Y:S01]  /*2e10*/  LOP3.LUT R9, R9, R2, RZ, 0x3c, !PT ;  /* 0x0000000209097212 */ /* 0x000fe200078e3cff */
[----:B------:R-:W-:Y:S06]  /*2e20*/  @P3 BRA `(.L_x_51) ;  /* 0xfffffffc002c3947 */ /* 0x000fec000383ffff */
[----:B------:R-:W-:Y:S01]  /*2e30*/  ULEA UR4, UR5, UR6, 0x3 ;  /* 0x0000000605047291 */ /* 0x000fe2000f8e18ff */
[----:B------:R-:W-:-:S08]  /*2e40*/  SHF.L.U32 R2, R12, 0x1f, RZ ;  /* 0x0000001f0c027819 */ /* 0x000fd000000006ff */
[----:B------:R-:W2:Y:S02]  /*2e50*/  SYNCS.PHASECHK.TRANS64 P0, [UR4+0x70], R2 ;  /* 0x00007002ff0075a7 */ /* 0x000ea40008001004 */
[----:B--2---:R-:W-:Y:S05]  /*2e60*/  @P0 BRA `(.L_x_52) ;  /* 0x0000000000080947 */ /* 0x004fea0003800000 */
[----:B------:R-:W2:Y:S02]  /*2e70*/  SYNCS.PHASECHK.TRANS64.TRYWAIT P0, [UR4+0x70], R2 ;  /* 0x00007002ff0075a7 */ /* 0x000ea40008001104 */
[----:B--2---:R-:W-:Y:S05]  /*2e80*/  @!P0 BRA `(.L_x_53) ;  /* 0x0000003c00708947 */ /* 0x004fea0003800000 */
.L_x_52:
[----:B------:R-:W-:-:S04]  /*2e90*/  UIADD3 UR7, UPT, UPT, UR5, 0x1, URZ ;  /* 0x0000000105077890 */ /* 0x000fc8000fffe0ff */
[----:B------:R-:W-:-:S04]  /*2ea0*/  UISETP.NE.AND UP0, UPT, UR7, 0x2, UPT ;  /* 0x000000020700788c */ /* 0x000fc8000bf05270 */
[----:B------:R-:W-:Y:S02]  /*2eb0*/  USEL UR8, URZ, 0x1, UP0 ;  /* 0x00000001ff087887 */ /* 0x000fe40008000000 */
[----:B------:R-:W-:-:S04]  /*2ec0*/  USEL UR7, UR7, URZ, UP0 ;  /* 0x000000ff07077287 */ /* 0x000fc80008000000 */
[----:B------:R-:W-:Y:S01]  /*2ed0*/  ULEA UR7, UR7, UR6, 0x3 ;  /* 0x0000000607077291 */ /* 0x000fe2000f8e18ff */
[----:B--2---:R-:W-:-:S04]  /*2ee0*/  LOP3.LUT R2, R12, UR8, RZ, 0x3c, !PT ;  /* 0x000000080c027c12 */ /* 0x004fc8000f8e3cff */
[----:B------:R-:W-:-:S04]  /*2ef0*/  SHF.L.U32 R0, R2, 0x1f, RZ ;  /* 0x0000001f02007819 */ /* 0x000fc800000006ff */
[----:B------:R-:W2:Y:S02]  /*2f00*/  SYNCS.PHASECHK.TRANS64 P0, [UR7+0x70], R0 ;  /* 0x00007000ff0075a7 */ /* 0x000ea40008001007 */
[----:B-12---:R-:W-:Y:S05]  /*2f10*/  @P0 EXIT ;  /* 0x000000000000094d */ /* 0x006fea0003800000 */
[----:B------:R-:W-:Y:S02]  /*2f20*/  SHF.L.U32 R2, R2, 0x1f, RZ ;  /* 0x0000001f02027819 */ /* 0x000fe400000006ff */
[----:B------:R-:W-:-:S07]  /*2f30*/  MOV R0, UR7 ;  /* 0x0000000700007c02 */ /* 0x000fce0008000f00 */
.L_x_54:
[----:B-1----:R1:W2:Y:S02]  /*2f40*/  SYNCS.PHASECHK.TRANS64.TRYWAIT P0, [R0+URZ+0x70], R2 ;  /* 0x00007002000075a7 */ /* 0x0022a400080011ff */
[----:B--2---:R-:W-:Y:S05]  /*2f50*/  @!P0 NANOSLEEP.SYNCS 0x989680 ;  /* 0x009896800000895d */ /* 0x004fea0003900000 */
[----:B------:R-:W2:Y:S02]  /*2f60*/  @!P0 SYNCS.PHASECHK.TRANS64 P0, [R0+URZ+0x70], R2 ;  /* 0x00007002000085a7 */ /* 0x000ea400080010ff */
[----:B--2---:R-:W-:Y:S05]  /*2f70*/  @P0 EXIT ;  /* 0x000000000000094d */ /* 0x004fea0003800000 */
[----:B------:R-:W-:Y:S05]  /*2f80*/  BRA `(.L_x_54) ;  /* 0xfffffffc00ec7947 */ /* 0x000fea000383ffff */
.L_x_47:
[----:B------:R-:W-:Y:S05]  /*2f90*/  BRA.U UP4, `(.L_x_55) ;  /* 0x0000000d049c7547 */ /* 0x000fea000b800000 */
[----:B------:R-:W-:Y:S01]  /*2fa0*/  UMOV UR4, 0x40 ;  /* 0x0000004000047882 */ /* 0x000fe20000000000 */
[----:B------:R-:W-:Y:S01]  /*2fb0*/  NOP ;  /* 0x0000000000007918 */ /* 0x000fe20000000000 */
[----:B------:R-:W-:Y:S01]  /*2fc0*/  ULEA UR5, UR48, UR4, 0x18 ;  /* 0x0000000430057291 */ /* 0x000fe2000f8ec0ff */
[----:B------:R-:W-:Y:S02]  /*2fd0*/  UMOV UR6, 0x400 ;  /* 0x0000040000067882 */ /* 0x000fe40000000000 */
[----:B------:R-:W-:-:S06]  /*2fe0*/  ULEA UR6, UR48, UR6, 0x18 ;  /* 0x0000000630067291 */ /* 0x000fcc000f8ec0ff */
[----:B------:R-:W2:Y:S02]  /*2ff0*/  LDS.U8 R0, [UR5+0x1c] ;  /* 0x00001c05ff007984 */ /* 0x000ea40008000000 */
[----:B--2---:R-:W-:-:S13]  /*3000*/  ISETP.NE.AND P0, PT, R0, RZ, PT ;  /* 0x000000ff0000720c */ /* 0x004fda0003f05270 */
[----:B------:R-:W-:Y:S05]  /*3010*/  @P0 BRA `(.L_x_56) ;  /* 0x0000000000580947 */ /* 0x000fea0003800000 */
[----:B------:R-:W-:-:S13]  /*3020*/  ELECT P0, URZ, PT ;  /* 0x0000000000ff782f */ /* 0x000fda0003800000 */
[----:B------:R-:W-:Y:S05]  /*3030*/  @!P0 BRA `(.L_x_57) ;  /* 0x0000000000608947 */ /* 0x000fea0003800000 */
[----:B------:R-:W-:Y:S01]  /*3040*/  UMOV UR4, 0x10 ;  /* 0x0000001000047882 */ /* 0x000fe20000000000 */
[----:B------:R-:W-:Y:S01]  /*3050*/  HFMA2 R0, -RZ, RZ, 0, 5.9604644775390625e-08 ;  /* 0x00000001ff007431 */ /* 0x000fe200000001ff */
[----:B------:R-:W-:-:S03]  /*3060*/  MOV R3, 0xffff ;  /* 0x0000ffff00037802 */ /* 0x000fc60000000f00 */
[----:B------:R-:W-:Y:S04]  /*3070*/  DEPBAR.LE SB2, 0x36 ;  /* 0x0000ad800000791a */ /* 0x000fe80000000000 */
[----:B------:R-:W2:Y:S02]  /*3080*/  UTCATOMSWS.FIND_AND_SET.ALIGN UP0, UR4, UR4 ;  /* 0x00000004000475e3 */ /* 0x000ea40008000800 */
[----:B--2---:R-:W-:Y:S01]  /*3090*/  MOV R4, UR4 ;  /* 0x0000000400047c02 */ /* 0x004fe20008000f00 */
[----:B------:R-:W-:Y:S06]  /*30a0*/  BRA.U UP0, `(.L_x_58) ;  /* 0x0000000100187547 */ /* 0x000fec000b800000 */
.L_x_59:
[----:B------:R-:W-:Y:S05]  /*30b0*/  NANOSLEEP 0x64 ;  /* 0x000000640000795d */ /* 0x000fea0003800000 */
[----:B------:R-:W-:-:S05]  /*30c0*/  UMOV UR4, 0x10 ;  /* 0x0000001000047882 */ /* 0x000fca0000000000 */
[----:B------:R-:W-:Y:S04]  /*30d0*/  DEPBAR.LE SB2, 0x36 ;  /* 0x0000ad800000791a */ /* 0x000fe80000000000 */
[----:B------:R-:W2:Y:S02]  /*30e0*/  UTCATOMSWS.FIND_AND_SET.ALIGN UP0, UR4, UR4 ;  /* 0x00000004000475e3 */ /* 0x000ea40008000800 */
[----:B--2---:R-:W-:Y:S01]  /*30f0*/  MOV R4, UR4 ;  /* 0x0000000400047c02 */ /* 0x004fe20008000f00 */
[----:B------:R-:W-:Y:S05]  /*3100*/  BRA.U !UP0, `(.L_x_59) ;  /* 0xfffffffd08e87547 */ /* 0x000fea000b83ffff */
.L_x_58:
[-C--:B------:R-:W-:Y:S02]  /*3110*/  SHF.L.U32 R3, R3, R4.reuse, RZ ;  /* 0x0000000403037219 */ /* 0x080fe400000006ff */
[----:B------:R-:W-:Y:S01]  /*3120*/  SHF.L.U32 R0, R0, R4, RZ ;  /* 0x0000000400007219 */ /* 0x000fe200000006ff */
[----:B------:R-:W-:Y:S02]  /*3130*/  IMAD.SHL.U32 R4, R4, 0x20, RZ ;  /* 0x0000002004047824 */ /* 0x000fe400078e00ff */
[----:B------:R2:W-:Y:S04]  /*3140*/  ATOMS.OR RZ, [UR5+0x14], R3 ;  /* 0x00001403ffff798c */ /* 0x0005e8000b000005 */
[----:B------:R2:W-:Y:S04]  /*3150*/  ATOMS.OR RZ, [UR5+0x18], R0 ;  /* 0x00001800ffff798c */ /* 0x0005e8000b000005 */
[----:B------:R2:W-:Y:S01]  /*3160*/  STS [UR6+0x110], R4 ;  /* 0x00011004ff007988 */ /* 0x0005e20008000806 */
[----:B------:R-:W-:Y:S05]  /*3170*/  BRA `(.L_x_57) ;  /* 0x0000000000107947 */ /* 0x000fea0003800000 */
.L_x_56:
[----:B------:R-:W-:Y:S02]  /*3180*/  MOV R0, 0xffffffff ;  /* 0xffffffff00007802 */ /* 0x000fe40000000f00 */
[----:B------:R-:W-:-:S03]  /*3190*/  MOV R4, 0x31c0 ;  /* 0x000031c000047802 */ /* 0x000fc60000000f00 */
[----:B------:R2:W-:Y:S04]  /*31a0*/  STS [UR6+0x110], R0 ;  /* 0x00011000ff007988 */ /* 0x0005e80008000806 */
[----:B-12--5:R-:W-:Y:S05]  /*31b0*/  CALL.REL.NOINC `($__internal_1_$__cuda_sm10x_tcgen05_guardrail_trap_phase_invalid_during_alloc) ;  /* 0x0000003c00f07944 */ /* 0x026fea0003c00000 */
.L_x_57:
[----:B------:R-:W-:Y:S05]  /*31c0*/  WARPSYNC.ALL ;  /* 0x0000000000007948 */ /* 0x000fea0003800000 */
[----:B------:R-:W3:Y:S01]  /*31d0*/  S2UR UR4, SR_CgaCtaId ;  /* 0x00000000000479c3 */ /* 0x000ee20000008800 */
[----:B------:R-:W-:Y:S01]  /*31e0*/  UMOV UR17, 0x400 ;  /* 0x0000040000117882 */ /* 0x000fe20000000000 */
[----:B------:R-:W-:-:S06]  /*31f0*/  NOP ;  /* 0x0000000000007918 */ /* 0x000fcc0000000000 */
[----:B------:R-:W-:Y:S06]  /*3200*/  BAR.ARV 0x6, 0xa0 ;  /* 0x0182800000007b1d */ /* 0x000fec0000002000 */
[----:B------:R-:W4:Y:S01]  /*3210*/  LDCU UR5, c[0x0][0x38c] ;  /* 0x00007180ff0577ac */ /* 0x000f220008000800 */
[----:B------:R-:W-:Y:S01]  /*3220*/  LOP3.LUT R2, R2, 0xffff, RZ, 0xc0, !PT ;  /* 0x0000ffff02027812 */ /* 0x000fe200078ec0ff */
[----:B------:R-:W-:Y:S01]  /*3230*/  IMAD.MOV.U32 R11, RZ, RZ, 0x1 ;  /* 0x00000001ff0b7424 */ /* 0x000fe200078e00ff */
[----:B------:R-:W-:Y:S01]  /*3240*/  CS2R R8, SRZ ;  /* 0x0000000000087805 */ /* 0x000fe2000001ff00 */
[----:B------:R-:W1:Y:S01]  /*3250*/  LDCU UR8, c[0x0][0x38c] ;  /* 0x00007180ff0877ac */ /* 0x000e620008000800 */
[----:B------:R-:W-:Y:S01]  /*3260*/  R2UR UR19, R2 ;  /* 0x00000000021372ca */ /* 0x000fe200000e0000 */
[----:B------:R-:W-:Y:S01]  /*3270*/  IMAD.MOV.U32 R10, RZ, RZ, RZ ;  /* 0x000000ffff0a7224 */ /* 0x000fe200078e00ff */
[----:B------:R-:W-:Y:S01]  /*3280*/  UMOV UR22, URZ ;  /* 0x000000ff00167c82 */ /* 0x000fe20008000000 */
[----:B------:R-:W-:Y:S01]  /*3290*/  UMOV UR14, URZ ;  /* 0x000000ff000e7c82 */ /* 0x000fe20008000000 */
[----:B---3--:R-:W-:Y:S01]  /*32a0*/  ULEA UR17, UR4, UR17, 0x18 ;  /* 0x0000001104117291 */ /* 0x008fe2000f8ec0ff */
[----:B------:R-:W-:Y:S01]  /*32b0*/  UMOV UR26, 0x0 ;  /* 0x00000000001a7882 */ /* 0x000fe20000000000 */
[----:B------:R-:W-:-:S02]  /*32c0*/  UMOV UR27, 0x41004a0 ;  /* 0x041004a0001b7882 */ /* 0x000fc40000000000 */
[----:B------:R-:W-:Y:S02]  /*32d0*/  UIADD3 UR6, UPT, UPT, UR17, 0x2400, URZ ;  /* 0x0000240011067890 */ /* 0x000fe4000fffe0ff */
[----:B------:R-:W-:Y:S02]  /*32e0*/  UIADD3 UR7, UPT, UPT, UR17, 0x6400, URZ ;  /* 0x0000640011077890 */ /* 0x000fe4000fffe0ff */
[----:B----4-:R-:W-:Y:S01]  /*32f0*/  UIADD3 UR5, UPT, UPT, UR5, 0x3f, URZ ;  /* 0x0000003f05057890 */ /* 0x010fe2000fffe0ff */
[----:B--2---:R-:W2:Y:S01]  /*3300*/  LDS R0, [UR17+0x110] ;  /* 0x00011011ff007984 */ /* 0x004ea20008000800 */
[----:B------:R-:W-:Y:S02]  /*3310*/  USHF.R.U32.HI UR6, URZ, 0x4, UR6 ;  /* 0x00000004ff067899 */ /* 0x000fe40008011606 */
[----:B------:R-:W-:Y:S02]  /*3320*/  USHF.R.S32.HI UR4, URZ, 0x1f, UR5 ;  /* 0x0000001fff047899 */ /* 0x000fe40008011405 */
[----:B------:R-:W-:-:S02]  /*3330*/  ULOP3.LUT UR6, UR6, 0x3fff, URZ, 0xc0, !UPT ;  /* 0x00003fff06067892 */ /* 0x000fc4000f8ec0ff */
[----:B------:R-:W-:Y:S02]  /*3340*/  ULEA.HI UR4, UR4, UR5, URZ, 0x6 ;  /* 0x0000000504047291 */ /* 0x000fe4000f8f30ff */
[----:B------:R-:W-:Y:S02]  /*3350*/  USHF.R.U32.HI UR5, URZ, 0x4, UR7 ;  /* 0x00000004ff057899 */ /* 0x000fe40008011607 */
[----:B------:R-:W-:Y:S02]  /*3360*/  USHF.R.S32.HI UR28, URZ, 0x6, UR4 ;  /* 0x00000006ff1c7899 */ /* 0x000fe40008011404 */
[----:B------:R-:W-:Y:S02]  /*3370*/  ULOP3.LUT UR5, UR5, 0x3fff, URZ, 0xc0, !UPT ;  /* 0x00003fff05057892 */ /* 0x000fe4000f8ec0ff */
[----:B------:R-:W-:Y:S02]  /*3380*/  UISETP.LT.AND UP0, UPT, UR28, 0x1, UPT ;  /* 0x000000011c00788c */ /* 0x000fe4000bf01270 */
[----:B------:R-:W-:-:S02]  /*3390*/  ULOP3.LUT UR20, UR6, 0x10000, URZ, 0xfc, !UPT ;  /* 0x0001000006147892 */ /* 0x000fc4000f8efcff */
[----:B------:R-:W-:Y:S02]  /*33a0*/  USEL UR29, UR28, 0x1, !UP0 ;  /* 0x000000011c1d7887 */ /* 0x000fe4000c000000 */
[----:B------:R-:W-:Y:S02]  /*33b0*/  ULOP3.LUT UR21, UR5, 0x10000, URZ, 0xfc, !UPT ;  /* 0x0001000005157892 */ /* 0x000fe4000f8efcff */
[----:B------:R-:W-:Y:S02]  /*33c0*/  UIADD3 UR29, UPT, UPT, -UR29, URZ, URZ ;  /* 0x000000ff1d1d7290 */ /* 0x000fe4000fffe1ff */
[----:B-1----:R-:W-:Y:S01]  /*33d0*/  UISETP.GE.AND UP4, UPT, UR8, 0x1, UPT ;  /* 0x000000010800788c */ /* 0x002fe2000bf86270 */
[----:B------:R-:W-:Y:S01]  /*33e0*/  UMOV UR24, 0x0 ;  /* 0x0000000000187882 */ /* 0x000fe20000000000 */
[----:B------:R-:W-:Y:S01]  /*33f0*/  UMOV UR25, 0x41004a0 ;  /* 0x041004a000197882 */ /* 0x000fe20000000000 */
[----:B--2---:R-:W-:-:S15]  /*3400*/  R2UR UR30, R0 ;  /* 0x00000000001e72ca */ /* 0x004fde00000e0000 */
.L_x_66:
[----:B------:R-:W-:Y:S02]  /*3410*/  LEA R0, R10, UR17, 0x3 ;  /* 0x000000110a007c11 */ /* 0x000fe4000f8e18ff */
[----:B------:R-:W-:Y:S02]  /*3420*/  SHF.L.U32 R2, R9, 0x1f, RZ ;  /* 0x0000001f09027819 */ /* 0x000fe400000006ff */
[----:B------:R-:W-:Y:S01]  /*3430*/  PLOP3.LUT P0, PT, PT, PT, UP4, 0x80, 0x8 ;  /* 0x000000000008781c */ /* 0x000fe20003f0f048 */
[----:B------:R-:W-:Y:S01]  /*3440*/  VIADD R3, R0, 0x70 ;  /* 0x0000007000037836 */ /* 0x000fe20000000000 */
[----:B-1----:R-:W1:Y:S02]  /*3450*/  SYNCS.PHASECHK.TRANS64.TRYWAIT P1, [R0+URZ+0x60], R2 ;  /* 0x00006002000075a7 */ /* 0x002e6400080211ff */
[----:B-1-3--:R-:W-:Y:S09]  /*3460*/  @!P1 BRA `(.L_x_60) ;  /* 0x0000003800109947 */ /* 0x00aff20003800000 */
.L_x_117:
[----:B------:R-:W-:Y:S01]  /*3470*/  LEA R4, R10, UR17, 0x4 ;  /* 0x000000110a047c11 */ /* 0x000fe2000f8e20ff */
[----:B------:R-:W-:Y:S01]  /*3480*/  @UP4 ULEA UR4, UR14, UR17, 0x3 ;  /* 0x000000110e044291 */ /* 0x000fe2000f8e18ff */
[----:B------:R-:W-:Y:S01]  /*3490*/  PLOP3.LUT P2, PT, PT, PT, PT, 0x80, 0x8 ;  /* 0x000000000008781c */ /* 0x000fe20003f4f070 */
[----:B------:R-:W-:Y:S01]  /*34a0*/  ULEA UR23, UR22, UR17, 0x3 ;  /* 0x0000001116177291 */ /* 0x000fe2000f8e18ff */
[----:B------:R-:W-:Y:S02]  /*34b0*/  PRMT R3, RZ, 0x654, R3 ;  /* 0x00000654ff037816 */ /* 0x000fe40000000003 */
[----:B------:R-:W2:Y:S01]  /*34c0*/  LDS.128 R4, [R4+0xf0] ;  /* 0x0000f00004047984 */ /* 0x000ea20000000c00 */
[----:B-1----:R-:W-:Y:S02]  /*34d0*/  @P0 SHF.L.U32 R2, R8, 0x1f, RZ ;  /* 0x0000001f08020819 */ /* 0x002fe400000006ff */
[----:B------:R-:W-:Y:S01]  /*34e0*/  SHF.L.U32 R0, R11, 0x1f, RZ ;  /* 0x0000001f0b007819 */ /* 0x000fe200000006ff */
[----:B------:R-:W-:Y:S01]  /*34f0*/  @!PT LDS RZ, [RZ] ;  /* 0x00000000fffff984 */ /* 0x000fe20000000800 */
[----:B------:R-:W-:Y:S01]  /*3500*/  @!PT LDS RZ, [RZ] ;  /* 0x00000000fffff984 */ /* 0x000fe20000000800 */
[----:B------:R-:W-:Y:S01]  /*3510*/  @!PT LDS RZ, [RZ] ;  /* 0x00000000fffff984 */ /* 0x000fe20000000800 */
[----:B------:R-:W-:Y:S01]  /*3520*/  @!PT LDS RZ, [RZ] ;  /* 0x00000000fffff984 */ /* 0x000fe20000000800 */
[----:B------:R1:W-:Y:S06]  /*3530*/  MEMBAR.ALL.CTA ;  /* 0x0000000000007992 */ /* 0x0003ec0000008000 */
[----:B-1----:R-:W1:Y:S02]  /*3540*/  FENCE.VIEW.ASYNC.S ;  /* 0x00000000000073c6 */ /* 0x002e640000000000 */
[----:B-1----:R1:W-:Y:S01]  /*3550*/  SYNCS.ARRIVE.TRANS64.RED.A1T0 RZ, [R3+URZ], RZ ;  /* 0x000000ff03ff79a7 */ /* 0x0023e200081004ff */
[----:B------:R1:W3:Y:S01]  /*3560*/  @P0 SYNCS.PHASECHK.TRANS64.TRYWAIT P2, [UR4], R2 ;  /* 0x00000002ff0005a7 */ /* 0x0002e20008041104 */
[----:B------:R-:W-:Y:S01]  /*3570*/  ULEA.HI UR4, UR22, UR22, URZ, 0x1 ;  /* 0x0000001616047291 */ /* 0x000fe2000f8f08ff */
[----:B--2---:R-:W-:-:S03]  /*3580*/  LOP3.LUT P1, RZ, R6, 0x1, RZ, 0xc0, !PT ;  /* 0x0000000106ff7812 */ /* 0x004fc6000782c0ff */
[----:B------:R-:W-:Y:S02]  /*3590*/  USHF.L.U32 UR18, UR4, 0x5, URZ ;  /* 0x0000000504127899 */ /* 0x000fe400080006ff */
[----:B------:R-:W-:Y:S02]  /*35a0*/  ULOP3.LUT UR4, UR4, 0xffe, URZ, 0xc0, !UPT ;  /* 0x00000ffe04047892 */ /* 0x000fe4000f8ec0ff */
[----:B------:R-:W-:Y:S02]  /*35b0*/  ULOP3.LUT UR18, UR18, 0xffffffc0, URZ, 0xc0, !UPT ;  /* 0xffffffc012127892 */ /* 0x000fe4000f8ec0ff */
[----:B------:R-:W-:Y:S02]  /*35c0*/  UIADD3 UR4, UPT, UPT, -UR4, UR22, URZ ;  /* 0x0000001604047290 */ /* 0x000fe4000fffe1ff */
[----:B------:R-:W-:Y:S01]  /*35d0*/  UIADD3 UR18, UPT, UPT, UR30, UR18, URZ ;  /* 0x000000121e127290 */ /* 0x000fe2000fffe0ff */
[----:B------:R-:W2:Y:S03]  /*35e0*/  SYNCS.PHASECHK.TRANS64.TRYWAIT P0, [UR23+0xa0], R0 ;  /* 0x0000a000ff0075a7 */ /* 0x000ea60008001117 */
[----:B------:R-:W-:Y:S01]  /*35f0*/  ULEA UR18, UR4, UR18, 0x14 ;  /* 0x0000001204127291 */ /* 0x000fe2000f8ea0ff */
[----:B-123--:R-:W-:Y:S11]  /*3600*/  @!P0 BRA `(.L_x_61) ;  /* 0x0000003400bc8947 */ /* 0x00eff60003800000 */
.L_x_119:
[----:B------:R-:W-:Y:S01]  /*3610*/  IADD3 R10, PT, PT, R10, 0x1, RZ ;  /* 0x000000010a0a7810 */ /* 0x000fe20007ffe0ff */
[----:B------:R-:W-:Y:S06]  /*3620*/  BRA.U !UP4, `(.L_x_62) ;  /* 0x000000010c987547 */ /* 0x000fec000b800000 */
[----:B------:R-:W-:Y:S01]  /*3630*/  UPLOP3.LUT UP2, UPT, UPT, UPT, UPT, 0x40, 0x4 ;  /* 0x000000000004789c */ /* 0x000fe20003f4e870 */
[----:B------:R-:W-:Y:S01]  /*3640*/  UMOV UR16, UR29 ;  /* 0x0000001d00107c82 */ /* 0x000fe20008000000 */
[----:B------:R-:W-:Y:S01]  /*3650*/  UMOV UR15, UR28 ;  /* 0x0000001c000f7c82 */ /* 0x000fe20008000000 */
[----:B------:R-:W-:-:S08]  /*3660*/  UMOV UR6, UR14 ;  /* 0x0000000e00067c82 */ /* 0x000fd00008000000 */
.L_x_65:
[----:B------:R-:W-:Y:S02]  /*3670*/  UIADD3 UR16, UPT, UPT, UR16, 0x1, URZ ;  /* 0x0000000110107890 */ /* 0x000fe4000fffe0ff */
[----:B--2---:R-:W-:Y:S02]  /*3680*/  ULEA UR5, UR6, UR17, 0x3 ;  /* 0x0000001106057291 */ /* 0x004fe4000f8e18ff */
[----:B------:R-:W-:Y:S01]  /*3690*/  UISETP.NE.AND UP3, UPT, UR16, URZ, UPT ;  /* 0x000000ff1000728c */ /* 0x000fe2000bf65270 */
[----:B---3--:R-:W-:Y:S10]  /*36a0*/  @P2 BRA `(.L_x_63) ;  /* 0x00000000000c2947 */ /* 0x008ff40003800000 */
[----:B-1----:R-:W-:Y:S04]  /*36b0*/  SHF.L.U32 R2, R8, 0x1f, RZ ;  /* 0x0000001f08027819 */ /* 0x002fe800000006ff */
[----:B------:R-:W1:Y:S02]  /*36c0*/  SYNCS.PHASECHK.TRANS64.TRYWAIT P0, [UR5], R2 ;  /* 0x00000002ff0075a7 */ /* 0x000e640008001105 */
[----:B-1----:R-:W-:Y:S05]  /*36d0*/  @!P0 BRA `(.L_x_64) ;  /* 0x0000003400a08947 */ /* 0x002fea0003800000 */
.L_x_63:
[----:B------:R-:W-:Y:S01]  /*36e0*/  UISETP.NE.AND UP0, UPT, UR15, 0x1, UPT ;  /* 0x000000010f00788c */ /* 0x000fe2000bf05270 */
[----:B------:R-:W-:Y:S01]  /*36f0*/  PLOP3.LUT P2, PT, PT, PT, PT, 0x80, 0x8 ;  /* 0x000000000008781c */ /* 0x000fe20003f4f070 */
[----:B------:R-:W-:Y:S02]  /*3700*/  UIADD3 UR4, UPT, UPT, UR6, 0x1, URZ ;  /* 0x0000000106047890 */ /* 0x000fe4000fffe0ff */
[----:B------:R-:W-:Y:S02]  /*3710*/  ULEA UR12, UR6, UR21, 0x8 ;  /* 0x00000015060c7291 */ /* 0x000fe4000f8e40ff */
[----:B------:R-:W-:Y:S01]  /*3720*/  UISETP.NE.AND UP1, UPT, UR4, 0x4, UPT ;  /* 0x000000040400788c */ /* 0x000fe2000bf25270 */
[----:B------:R-:W-:Y:S01]  /*3730*/  PLOP3.LUT P0, PT, PT, PT, UP0, 0x80, 0x8 ;  /* 0x000000000008781c */ /* 0x000fe20003f0f008 */
[----:B------:R-:W-:Y:S02]  /*3740*/  UIADD3 UR10, UPT, UPT, UR12, 0x2, URZ ;  /* 0x000000020c0a7890 */ /* 0x000fe4000fffe0ff */
[----:B------:R-:W-:Y:S02]  /*3750*/  USEL UR7, URZ, 0x1, UP1 ;  /* 0x00000001ff077887 */ /* 0x000fe40008800000 */
[----:B------:R-:W-:Y:S02]  /*3760*/  USEL UR14, UR4, URZ, UP1 ;  /* 0x000000ff040e7287 */ /* 0x000fe40008800000 */
[----:B------:R-:W-:Y:S02]  /*3770*/  UIADD3 UR15, UPT, UPT, UR15, -0x1, URZ ;  /* 0xffffffff0f0f7890 */ /* 0x000fe4000fffe0ff */
[----:B------:R-:W-:Y:S01]  /*3780*/  @UP0 ULEA UR4, UR14, UR17, 0x3 ;  /* 0x000000110e040291 */ /* 0x000fe2000f8e18ff */
[----:B------:R-:W-:Y:S01]  /*3790*/  LOP3.LUT R8, R8, UR7, RZ, 0x3c, !PT ;  /* 0x0000000708087c12 */ /* 0x000fe2000f8e3cff */
[----:B------:R-:W-:Y:S01]  /*37a0*/  UIADD3 UR7, UPT, UPT, UR5, 0x20, URZ ;  /* 0x0000002005077890 */ /* 0x000fe2000fffe0ff */
[----:B------:R-:W-:Y:S02]  /*37b0*/  UMOV UR13, 0x80004020 ;  /* 0x80004020000d7882 */ /* 0x000fe40000000000 */
[----:B-1----:R-:W-:Y:S01]  /*37c0*/  @P0 SHF.L.U32 R0, R8, 0x1f, RZ ;  /* 0x0000001f08000819 */ /* 0x002fe200000006ff */
[----:B------:R-:W-:Y:S01]  /*37d0*/  UMOV UR5, 0x80004020 ;  /* 0x8000402000057882 */ /* 0x000fe20000000000 */
[----:B------:R-:W-:Y:S01]  /*37e0*/  UMOV UR11, 0x80004020 ;  /* 0x80004020000b7882 */ /* 0x000fe20000000000 */
[----:B------:R-:W-:Y:S01]  /*37f0*/  UMOV UR9, 0x80004020 ;  /* 0x8000402000097882 */ /* 0x000fe20000000000 */
[----:B------:R2:W3:Y:S01]  /*3800*/  @P0 SYNCS.PHASECHK.TRANS64.TRYWAIT P2, [UR4], R0 ;  /* 0x00000000ff0005a7 */ /* 0x0004e20008041104 */
[----:B------:R-:W-:Y:S03]  /*3810*/  ULEA UR4, UR6, UR20, 0x8 ;  /* 0x0000001406047291 */ /* 0x000fe6000f8e40ff */
[----:B------:R-:W-:Y:S01]  /*3820*/  UMOV UR6, UR14 ;  /* 0x0000000e00067c82 */ /* 0x000fe20008000000 */
[----:B------:R-:W-:Y:S05]  /*3830*/  UIADD3 UR8, UPT, UPT, UR4, 0x2, URZ ;  /* 0x0000000204087890 */ /* 0x000fea000fffe0ff */
[----:B------:R2:W-:Y:S01]  /*3840*/  UTCIMMA gdesc[UR4], gdesc[UR12], tmem[UR18], tmem[UR26], idesc[UR27], UP2 ;  /* 0x00ff1a0c040075ea */ /* 0x0005e20009000112 */
[----:B------:R-:W-:Y:S03]  /*3850*/  UPLOP3.LUT UP2, UPT, UPT, UPT, UPT, 0x80, 0x8 ;  /* 0x000000000008789c */ /* 0x000fe60003f4f070 */
[----:B------:R2:W-:Y:S01]  /*3860*/  UTCIMMA gdesc[UR8], gdesc[UR10], tmem[UR18], tmem[UR24], idesc[UR25], UPT ;  /* 0x00ff180a080075ea */ /* 0x0005e2000b800112 */
[----:B------:R2:W-:Y:S01]  /*3870*/  UTCBAR.MULTICAST [UR7], URZ, UR19 ;  /* 0x000000ff070073e9 */ /* 0x0005e20008000813 */
[----:B------:R-:W-:Y:S06]  /*3880*/  BRA.U UP3, `(.L_x_65) ;  /* 0xfffffffd03787547 */ /* 0x000fec000b83ffff */
.L_x_62:
[----:B--2---:R-:W-:Y:S01]  /*3890*/  UIADD3 UR4, UPT, UPT, UR22, 0x1, URZ ;  /* 0x0000000116047890 */ /* 0x004fe2000fffe0ff */
[C---:B------:R-:W-:Y:S01]  /*38a0*/  ISETP.NE.AND P0, PT, R10.reuse, 0x2, PT ;  /* 0x000000020a00780c */ /* 0x040fe20003f05270 */
[----:B------:R-:W-:Y:S02]  /*38b0*/  UIADD3 UR5, UPT, UPT, UR23, 0x80, URZ ;  /* 0x0000008017057890 */ /* 0x000fe4000fffe0ff */
[----:B------:R-:W-:Y:S01]  /*38c0*/  UISETP.NE.AND UP0, UPT, UR4, 0x4, UPT ;  /* 0x000000040400788c */ /* 0x000fe2000bf05270 */
[----:B-1----:R-:W-:Y:S02]  /*38d0*/  SEL R0, RZ, 0x1, P0 ;  /* 0x00000001ff007807 */ /* 0x002fe40000000000 */
[----:B------:R-:W-:Y:S01]  /*38e0*/  SEL R10, R10, RZ, P0 ;  /* 0x000000ff0a0a7207 */ /* 0x000fe20000000000 */
[----:B------:R-:W-:Y:S01]  /*38f0*/  USEL UR6, URZ, 0x1, UP0 ;  /* 0x00000001ff067887 */ /* 0x000fe20008000000 */
[----:B------:R-:W-:Y:S01]  /*3900*/  LOP3.LUT R9, R9, R0, RZ, 0x3c, !PT ;  /* 0x0000000009097212 */ /* 0x000fe200078e3cff */
[----:B------:R-:W-:Y:S01]  /*3910*/  USEL UR22, UR4, URZ, UP0 ;  /* 0x000000ff04167287 */ /* 0x000fe20008000000 */
[----:B------:R1:W-:Y:S03]  /*3920*/  UTCBAR [UR5], URZ ;  /* 0x000000ff050073e9 */ /* 0x0003e600080000ff */
[----:B------:R-:W-:Y:S01]  /*3930*/  LOP3.LUT R11, R11, UR6, RZ, 0x3c, !PT ;  /* 0x000000060b0b7c12 */ /* 0x000fe2000f8e3cff */
[----:B------:R-:W-:Y:S07]  /*3940*/  @P1 BRA `(.L_x_66) ;  /* 0xfffffff800b01947 */ /* 0x000fee000383ffff */
[----:B------:R-:W2:Y:S01]  /*3950*/  S2UR UR8, SR_CgaCtaId ;  /* 0x00000000000879c3 */ /* 0x000ea20000008800 */
[----:B------:R-:W-:Y:S01]  /*3960*/  ELECT P0, URZ, PT ;  /* 0x0000000000ff782f */ /* 0x000fe20003800000 */
[----:B------:R-:W-:Y:S01]  /*3970*/  IMAD.MOV.U32 R0, RZ, RZ, 0x1 ;  /* 0x00000001ff007424 */ /* 0x000fe200078e00ff */
[----:B------:R-:W-:Y:S01]  /*3980*/  UIADD3 UR17, UPT, UPT, UR17, 0xa0, URZ ;  /* 0x000000a011117890 */ /* 0x000fe2000fffe0ff */
[----:B------:R-:W-:Y:S01]  /*3990*/  SHF.L.U32 R2, R11, 0x1f, RZ ;  /* 0x0000001f0b027819 */ /* 0x000fe200000006ff */
[----:B------:R-:W-:-:S03]  /*39a0*/  UMOV UR4, 0x40 ;  /* 0x0000004000047882 */ /* 0x000fc60000000000 */
[----:B------:R-:W-:Y:S01]  /*39b0*/  UVIRTCOUNT.DEALLOC.SMPOOL 0x80 ;  /* 0x000000800000784c */ /* 0x000fe20000000000 */
[----:B--2---:R-:W-:Y:S02]  /*39c0*/  ULEA UR8, UR8, UR4, 0x18 ;  /* 0x0000000408087291 */ /* 0x004fe4000f8ec0ff */
[----:B------:R-:W-:-:S07]  /*39d0*/  ULEA UR4, UR22, UR17, 0x3 ;  /* 0x0000001116047291 */ /* 0x000fce000f8e18ff */
[----:B------:R2:W-:Y:S02]  /*39e0*/  @P0 STS.U8 [UR8+0x1c], R0 ;  /* 0x00001c00ff000988 */ /* 0x0005e40008000008 */
[----:B------:R-:W4:Y:S02]  /*39f0*/  SYNCS.PHASECHK.TRANS64.TRYWAIT P0, [UR4], R2 ;  /* 0x00000002ff0075a7 */ /* 0x000f240008001104 */
[----:B--2-4-:R-:W-:Y:S05]  /*3a00*/  @!P0 BRA `(.L_x_67) ;  /* 0x0000003000ec8947 */ /* 0x014fea0003800000 */
.L_x_122:
[----:B------:R-:W-:-:S04]  /*3a10*/  UIADD3 UR4, UPT, UPT, UR22, 0x1, URZ ;  /* 0x0000000116047890 */ /* 0x000fc8000fffe0ff */
[----:B------:R-:W-:-:S04]  /*3a20*/  UISETP.NE.AND UP0, UPT, UR4, 0x4, UPT ;  /* 0x000000040400788c */ /* 0x000fc8000bf05270 */
[----:B------:R-:W-:Y:S02]  /*3a30*/  USEL UR6, URZ, 0x1, UP0 ;  /* 0x00000001ff067887 */ /* 0x000fe40008000000 */
[----:B------:R-:W-:-:S04]  /*3a40*/  USEL UR4, UR4, URZ, UP0 ;  /* 0x000000ff04047287 */ /* 0x000fc80008000000 */
[----:B-1----:R-:W-:Y:S01]  /*3a50*/  ULEA UR5, UR4, UR17, 0x3 ;  /* 0x0000001104057291 */ /* 0x002fe2000f8e18ff */
[----:B--2---:R-:W-:-:S04]  /*3a60*/  LOP3.LUT R2, R11, UR6, RZ, 0x3c, !PT ;  /* 0x000000060b027c12 */ /* 0x004fc8000f8e3cff */
[----:B------:R-:W-:-:S04]  /*3a70*/  SHF.L.U32 R3, R2, 0x1f, RZ ;  /* 0x0000001f02037819 */ /* 0x000fc800000006ff */
[----:B------:R-:W1:Y:S02]  /*3a80*/  SYNCS.PHASECHK.TRANS64.TRYWAIT P0, [UR5], R3 ;  /* 0x00000003ff0075a7 */ /* 0x000e640008001105 */
[----:B-1----:R-:W-:Y:S05]  /*3a90*/  @!P0 BRA `(.L_x_68) ;  /* 0x0000003000e08947 */ /* 0x002fea0003800000 */
.L_x_124:
        /* <DEDUP_REMOVED lines=9> */
.L_x_126:
[----:B------:R-:W-:-:S04]  /*3b30*/  UIADD3 UR4, UPT, UPT, UR4, 0x1, URZ ;  /* 0x0000000104047890 */ /* 0x000fc8000fffe0ff */
[----:B------:R-:W-:-:S04]  /*3b40*/  UISETP.NE.AND UP0, UPT, UR4, 0x4, UPT ;  /* 0x000000040400788c */ /* 0x000fc8000bf05270 */
[----:B------:R-:W-:Y:S02]  /*3b50*/  USEL UR5, URZ, 0x1, UP0 ;  /* 0x00000001ff057887 */ /* 0x000fe40008000000 */
[----:B------:R-:W-:-:S04]  /*3b60*/  USEL UR4, UR4, URZ, UP0 ;  /* 0x000000ff04047287 */ /* 0x000fc80008000000 */
[----:B------:R-:W-:Y:S01]  /*3b70*/  ULEA UR4, UR4, UR17, 0x3 ;  /* 0x0000001104047291 */ /* 0x000fe2000f8e18ff */
[----:B------:R-:W-:-:S04]  /*3b80*/  LOP3.LUT R2, R2, UR5, RZ, 0x3c, !PT ;  /* 0x0000000502027c12 */ /* 0x000fc8000f8e3cff */
[----:B------:R-:W-:-:S04]  /*3b90*/  SHF.L.U32 R2, R2, 0x1f, RZ ;  /* 0x0000001f02027819 */ /* 0x000fc800000006ff */
[----:B------:R-:W2:Y:S02]  /*3ba0*/  SYNCS.PHASECHK.TRANS64.TRYWAIT P0, [UR4], R2 ;  /* 0x00000002ff0075a7 */ /* 0x000ea40008001104 */
[----:B--2---:R-:W-:Y:S05]  /*3bb0*/  @!P0 BRA `(.L_x_70) ;  /* 0x0000003000c88947 */ /* 0x004fea0003800000 */
.L_x_128:
[----:B------:R-:W-:Y:S01]  /*3bc0*/  NOP ;  /* 0x0000000000007918 */ /* 0x000fe20000000000 */
[----:B-1----:R-:W1:Y:S01]  /*3bd0*/  LDS R0, [UR8+0x14] ;  /* 0x00001408ff007984 */ /* 0x002e620008000800 */
[----:B------:R-:W-:Y:S01]  /*3be0*/  ULOP3.LUT UR4, UR30, 0xffff, URZ, 0xc0, !UPT ;  /* 0x0000ffff1e047892 */ /* 0x000fe2000f8ec0ff */
[----:B------:R-:W-:Y:S01]  /*3bf0*/  UMOV UR5, 0xffff ;  /* 0x0000ffff00057882 */ /* 0x000fe20000000000 */
[----:B------:R-:W-:Y:S02]  /*3c00*/  UMOV UR6, 0x1 ;  /* 0x0000000100067882 */ /* 0x000fe40000000000 */
[----:B------:R-:W-:-:S04]  /*3c10*/  USHF.R.U32.HI UR4, URZ, 0x5, UR4 ;  /* 0x00000005ff047899 */ /* 0x000fc80008011604 */
[----:B------:R-:W-:Y:S02]  /*3c20*/  USHF.L.U32 UR5, UR5, UR4, URZ ;  /* 0x0000000405057299 */ /* 0x000fe400080006ff */
[----:B------:R-:W-:-:S04]  /*3c30*/  USHF.L.U32 UR4, UR6, UR4, URZ ;  /* 0x0000000406047299 */ /* 0x000fc800080006ff */
[----:B-1----:R-:W-:-:S04]  /*3c40*/  LOP3.LUT R0, R0, UR5, RZ, 0xc0, !PT ;  /* 0x0000000500007c12 */ /* 0x002fc8000f8ec0ff */
[----:B------:R-:W-:-:S13]  /*3c50*/  ISETP.NE.AND P0, PT, R0, UR5, PT ;  /* 0x0000000500007c0c */ /* 0x000fda000bf05270 */
[----:B------:R-:W-:Y:S05]  /*3c60*/  @P0 BRA `(.L_x_71) ;  /* 0x0000000000580947 */ /* 0x000fea0003800000 */
[----:B------:R-:W1:Y:S02]  /*3c70*/  LDS R0, [UR8+0x18] ;  /* 0x00001808ff007984 */ /* 0x000e640008000800 */
[----:B-1----:R-:W-:-:S04]  /*3c80*/  LOP3.LUT R0, R0, UR4, RZ, 0xc0, !PT ;  /* 0x0000000400007c12 */ /* 0x002fc8000f8ec0ff */
[----:B------:R-:W-:-:S13]  /*3c90*/  ISETP.NE.AND P0, PT, R0, UR4, PT ;  /* 0x0000000400007c0c */ /* 0x000fda000bf05270 */
[----:B------:R-:W-:Y:S05]  /*3ca0*/  @P0 BRA `(.L_x_72) ;  /* 0x00000000003c0947 */ /* 0x000fea0003800000 */
[----:B------:R-:W1:Y:S01]  /*3cb0*/  S2R R2, SR_LANEID ;  /* 0x0000000000027919 */ /* 0x000e620000000000 */
[----:B------:R-:W-:-:S06]  /*3cc0*/  ULOP3.LUT UR5, URZ, UR5, URZ, 0x33, !UPT ;  /* 0x00000005ff057292 */ /* 0x000fcc000f8e33ff */
[----:B------:R-:W-:-:S04]  /*3cd0*/  IMAD.U32 R0, RZ, RZ, UR5 ;  /* 0x00000005ff007e24 */ /* 0x000fc8000f8e00ff */
[----:B------:R2:W4:Y:S02]  /*3ce0*/  REDUX UR7, R0 ;  /* 0x00000000000773c4 */ /* 0x0005240000000000 */
[----:B------:R1:W-:Y:S01]  /*3cf0*/  UTCATOMSWS.AND URZ, UR5 ;  /* 0x0000000500ff79e3 */ /* 0x0003e20008000000 */
[----:B--2---:R-:W-:Y:S01]  /*3d00*/  LOP3.LUT R0, RZ, UR4, RZ, 0x33, !PT ;  /* 0x00000004ff007c12 */ /* 0x004fe2000f8e33ff */
[----:B------:R-:W-:Y:S02]  /*3d10*/  VOTEU.ANY UR4, UPT, PT ;  /* 0x0000000000047886 */ /* 0x000fe400038e0100 */
[----:B------:R-:W-:Y:S02]  /*3d20*/  UFLO.U32 UR4, UR4 ;  /* 0x00000004000472bd */ /* 0x000fe400080e0000 */
[----:B------:R-:W2:Y:S04]  /*3d30*/  REDUX UR6, R0 ;  /* 0x00000000000673c4 */ /* 0x000ea80000000000 */
[----:B-1----:R-:W-:-:S02]  /*3d40*/  ISETP.EQ.U32.AND P0, PT, R2, UR4, PT ;  /* 0x0000000402007c0c */ /* 0x002fc4000bf02070 */
[----:B----4-:R-:W-:-:S11]  /*3d50*/  MOV R2, UR7 ;  /* 0x0000000700027c02 */ /* 0x010fd60008000f00 */
[----:B------:R1:W-:Y:S01]  /*3d60*/  @P0 ATOMS.AND RZ, [UR8+0x14], R2 ;  /* 0x00001402ffff098c */ /* 0x0003e2000a800008 */
[----:B--2---:R-:W-:-:S05]  /*3d70*/  IMAD.U32 R0, RZ, RZ, UR6 ;  /* 0x00000006ff007e24 */ /* 0x004fca000f8e00ff */
[----:B------:R1:W-:Y:S01]  /*3d80*/  @P0 ATOMS.AND RZ, [UR8+0x18], R0 ;  /* 0x00001800ffff098c */ /* 0x0003e2000a800008 */
[----:B------:R-:W-:Y:S05]  /*3d90*/  BRA `(.L_x_73) ;  /* 0x0000000000147947 */ /* 0x000fea0003800000 */
.L_x_72:
[----:B------:R-:W-:Y:S02]  /*3da0*/  MOV R2, 0x3dc0 ;  /* 0x00003dc000027802 */ /* 0x000fe40000000f00 */
[----:B---3-5:R-:W-:Y:S05]  /*3db0*/  CALL.REL.NOINC `($__internal_0_$__cuda_sm10x_tcgen05_guardrail_trap_col_being_dealloced_not_returned_by_alloc) ;  /* 0x0000003000e47944 */ /* 0x028fea0003c00000 */
[----:B------:R-:W-:Y:S05]  /*3dc0*/  BRA `(.L_x_73) ;  /* 0x0000000000087947 */ /* 0x000fea0003800000 */
.L_x_71:
[----:B------:R-:W-:Y:S02]  /*3dd0*/  MOV R2, 0x3df0 ;  /* 0x00003df000027802 */ /* 0x000fe40000000f00 */
[----:B---3-5:R-:W-:Y:S05]  /*3de0*/  CALL.REL.NOINC `($__internal_2_$__cuda_sm10x_tcgen05_guardrail_trap_unallocated_columns_being_dealloced) ;  /* 0x0000003000f07944 */ /* 0x028fea0003c00000 */
.L_x_73:
[----:B------:R-:W-:Y:S01]  /*3df0*/  NOP ;  /* 0x0000000000007918 */ /* 0x000fe20000000000 */
[----:B------:R-:W-:Y:S05]  /*3e00*/  EXIT ;  /* 0x000000000000794d */ /* 0x000fea0003800000 */
.L_x_55:
[----:B------:R-:W-:-:S09]  /*3e10*/  UISETP.NE.OR UP0, UPT, UR22, 0x3, !UP3 ;  /* 0x000000031600788c */ /* 0x000fd2000df05670 */
[----:B------:R-:W-:Y:S05]  /*3e20*/  BRA.U UP0, `(.L_x_74) ;  /* 0x0000000d00087547 */ /* 0x000fea000b800000 */
[----:B------:R-:W2:Y:S01]  /*3e30*/  LDCU UR26, c[0x0][0x370] ;  /* 0x00006e00ff1a77ac */ /* 0x000ea20008000800 */
[----:B------:R-:W3:Y:S01]  /*3e40*/  LDC.64 R16, c[0x0][0x348] ;  /* 0x0000d200ff107b82 */ /* 0x000ee20000000a00 */
[----:B------:R-:W-:Y:S02]  /*3e50*/  HFMA2 R13, -RZ, RZ, 0, 0 ;  /* 0x00000000ff0d7431 */ /* 0x000fe400000001ff */
[----:B------:R-:W-:Y:S01]  /*3e60*/  IMAD.MOV.U32 R15, RZ, RZ, 0x1 ;  /* 0x00000001ff0f7424 */ /* 0x000fe200078e00ff */
[----:B------:R-:W2:Y:S01]  /*3e70*/  LDCU.128 UR28, c[0x0][0xb10] ;  /* 0x00016200ff1c77ac */ /* 0x000ea20008000c00 */
[----:B------:R-:W-:Y:S01]  /*3e80*/  IMAD.MOV.U32 R14, RZ, RZ, RZ ;  /* 0x000000ffff0e7224 */ /* 0x000fe200078e00ff */
[----:B------:R-:W-:Y:S01]  /*3e90*/  MOV R12, 0x1000 ;  /* 0x00001000000c7802 */ /* 0x000fe20000000f00 */
[----:B------:R-:W4:Y:S01]  /*3ea0*/  LDCU UR25, c[0x0][0x374] ;  /* 0x00006e80ff1977ac */ /* 0x000f220008000800 */
[----:B------:R-:W1:Y:S01]  /*3eb0*/  LDC.64 R2, c[0x0][0x888] ;  /* 0x00022200ff027b82 */ /* 0x000e620000000a00 */
[----:B------:R-:W4:Y:S01]  /*3ec0*/  LDCU UR16, c[0x0][0xb0c] ;  /* 0x00016180ff1077ac */ /* 0x000f220008000800 */
[----:B------:R-:W3:Y:S06]  /*3ed0*/  LDCU UR35, c[0x0][0xb20] ;  /* 0x00016400ff2377ac */ /* 0x000eec0008000800 */
[----:B------:R-:W1:Y:S01]  /*3ee0*/  LDC.64 R4, c[0x0][0x890] ;  /* 0x00022400ff047b82 */ /* 0x000e620000000a00 */
[----:B------:R-:W3:Y:S01]  /*3ef0*/  LDCU UR4, c[0x0][0xb30] ;  /* 0x00016600ff0477ac */ /* 0x000ee20008000800 */
[----:B------:R-:W-:Y:S01]  /*3f00*/  UMOV UR17, 0x400 ;  /* 0x0000040000117882 */ /* 0x000fe20000000000 */
[----:B--2---:R-:W-:-:S02]  /*3f10*/  UIMAD.WIDE.U32 UR32, UR26, UR28, URZ ;  /* 0x0000001c1a2072a5 */ /* 0x004fc4000f8e00ff */
[----:B----4-:R-:W-:Y:S02]  /*3f20*/  UIMAD.WIDE.U32 UR6, UR25, UR31, URZ ;  /* 0x0000001f190672a5 */ /* 0x010fe4000f8e00ff */
[----:B------:R-:W-:Y:S02]  /*3f30*/  ULEA UR17, UR48, UR17, 0x18 ;  /* 0x0000001130117291 */ /* 0x000fe4000f8ec0ff */
[----:B------:R-:W-:Y:S02]  /*3f40*/  UPLOP3.LUT UP3, UPT, UPT, UPT, UPT, 0x40, 0x4 ;  /* 0x000000000004789c */ /* 0x000fe40003f6e870 */
[----:B------:R-:W-:Y:S01]  /*3f50*/  UIADD3 UR5, UPT, UPT, UR17, 0x40, URZ ;  /* 0x0000004011057890 */ /* 0x000fe2000fffe0ff */
[----:B------:R-:W-:Y:S01]  /*3f60*/  UMOV UR32, UR33 ;  /* 0x0000002100207c82 */ /* 0x000fe20008000000 */
[----:B------:R-:W-:Y:S01]  /*3f70*/  UMOV UR27, UR7 ;  /* 0x00000007001b7c82 */ /* 0x000fe20008000000 */
[----:B------:R-:W-:Y:S02]  /*3f80*/  UISETP.GE.AND UP0, UPT, UR40, 0x1, UPT ;  /* 0x000000012800788c */ /* 0x000fe4000bf06270 */
[----:B------:R-:W-:Y:S01]  /*3f90*/  UISETP.NE.AND UP4, UPT, UR40, 0x1, UPT ;  /* 0x000000012800788c */ /* 0x000fe2000bf85270 */
[----:B------:R-:W2:Y:S01]  /*3fa0*/  LDCU.64 UR14, c[0x0][0xb28] ;  /* 0x00016500ff0e77ac */ /* 0x000ea20008000a00 */
[----:B------:R-:W-:-:S02]  /*3fb0*/  UISETP.NE.AND UP6, UPT, UR16, 0x1, UPT ;  /* 0x000000011000788c */ /* 0x000fc4000bfc5270 */
[----:B------:R-:W-:Y:S02]  /*3fc0*/  UISETP.NE.AND UP5, UPT, UR30, 0x1, UPT ;  /* 0x000000011e00788c */ /* 0x000fe4000bfa5270 */
[----:B------:R-:W-:Y:S02]  /*3fd0*/  UPRMT UR48, UR48, 0x654, UR5 ;  /* 0x0000065430307896 */ /* 0x000fe40008000005 */
[----:B------:R-:W-:Y:S02]  /*3fe0*/  USHF.R.U32.HI UR32, URZ, UR29, UR32 ;  /* 0x0000001dff207299 */ /* 0x000fe40008011620 */
[----:B---3--:R-:W-:Y:S02]  /*3ff0*/  USHF.R.U32.HI UR27, URZ, UR35, UR27 ;  /* 0x00000023ff1b7299 */ /* 0x008fe4000801161b */
[----:B------:R-:W-:-:S11]  /*4000*/  UISETP.NE.AND UP2, UPT, UR4, 0x1, UPT ;  /* 0x000000010400788c */ /* 0x000fd6000bf45270 */
.L_x_82:
[C---:B------:R-:W-:Y:S02]  /*4010*/  LEA R7, R14.reuse, UR17, 0x3 ;  /* 0x000000110e077c11 */ /* 0x040fe4000f8e18ff */
[----:B------:R-:W-:Y:S02]  /*4020*/  SHF.L.U32 R0, R13, 0x1f, RZ ;  /* 0x0000001f0d007819 */ /* 0x000fe400000006ff */
[----:B------:R-:W-:Y:S02]  /*4030*/  LEA R8, R14, UR17, 0x4 ;  /* 0x000000110e087c11 */ /* 0x000fe4000f8e20ff */
[----:B---3--:R-:W3:Y:S02]  /*4040*/  SYNCS.PHASECHK.TRANS64.TRYWAIT P0, [R7+URZ+0x60], R0 ;  /* 0x00006000070075a7 */ /* 0x008ee400080011ff */
[----:B---3--:R-:W-:Y:S05]  /*4050*/  @!P0 BRA `(.L_x_75) ;  /* 0x0000002c00b88947 */ /* 0x008fea0003800000 */
.L_x_129:
[----:B------:R-:W4:Y:S01]  /*4060*/  LDS.128 R8, [R8+0xf0] ;  /* 0x0000f00008087984 */ /* 0x000f220000000c00 */
[----:B------:R-:W-:Y:S01]  /*4070*/  UISETP.GE.AND UP0, UPT, UR40, 0x1, UPT ;  /* 0x000000012800788c */ /* 0x000fe2000bf06270 */
[----:B------:R-:W-:Y:S01]  /*4080*/  @!PT LDS RZ, [RZ] ;  /* 0x00000000fffff984 */ /* 0x000fe20000000800 */
[----:B------:R-:W-:Y:S01]  /*4090*/  @!PT LDS RZ, [RZ] ;  /* 0x00000000fffff984 */ /* 0x000fe20000000800 */
[----:B------:R-:W-:Y:S01]  /*40a0*/  @!PT LDS RZ, [RZ] ;  /* 0x00000000fffff984 */ /* 0x000fe20000000800 */
[----:B------:R-:W-:Y:S01]  /*40b0*/  @!PT LDS RZ, [RZ] ;  /* 0x00000000fffff984 */ /* 0x000fe20000000800 */
[----:B------:R1:W-:Y:S06]  /*40c0*/  MEMBAR.ALL.CTA ;  /* 0x0000000000007992 */ /* 0x0003ec0000008000 */
[----:B-1----:R-:W1:Y:S01]  /*40d0*/  FENCE.VIEW.ASYNC.S ;  /* 0x00000000000073c6 */ /* 0x002e620000000000 */
[----:B----4-:R-:W-:Y:S11]  /*40e0*/  LOP3.LUT P0, RZ, R10, 0x1, RZ, 0xc0, !PT ;  /* 0x000000010aff7812 */ /* 0x010ff6000780c0ff */
[----:B------:R-:W-:Y:S02]  /*40f0*/  @!UPT UIADD3 URZ, UPT, UPT, URZ, URZ, URZ ;  /* 0x000000fffffff290 */ /* 0x000fe4000fffe0ff */
[----:B-1----:R-:W-:Y:S01]  /*4100*/  VOTEU.ANY UP1, P0 ;  /* 0x0000000000ff7886 */ /* 0x002fe20000020100 */
[----:B------:R-:W-:Y:S11]  /*4110*/  PLOP3.LUT P0, PT, PT, PT, UP1, 0x80, 0x8 ;  /* 0x000000000008781c */ /* 0x000ff60003f0f018 */
[----:B------:R-:W-:Y:S02]  /*4120*/  @!UPT UIADD3 URZ, UPT, UPT, URZ, URZ, URZ ;  /* 0x000000fffffff290 */ /* 0x000fe4000fffe0ff */
[----:B---3--:R-:W-:Y:S02]  /*4130*/  @P0 SHF.R.U32.HI R0, RZ, 0x10, R9 ;  /* 0x00000010ff000819 */ /* 0x008fe40000011609 */
[----:B------:R-:W-:Y:S02]  /*4140*/  @P0 MOV R6, R8 ;  /* 0x0000000800060202 */ /* 0x000fe40000000f00 */
[----:B------:R-:W-:Y:S01]  /*4150*/  @P0 R2UR UR4, R0 ;  /* 0x00000000000402ca */ /* 0x000fe200000e0000 */
[----:B------:R-:W-:Y:S01]  /*4160*/  VIADD R0, R7, 0x70 ;  /* 0x0000007007007836 */ /* 0x000fe20000000000 */
[----:B------:R-:W-:Y:S02]  /*4170*/  @P0 LOP3.LUT R8, R9, 0xffff, RZ, 0xc0, !PT ;  /* 0x0000ffff09080812 */ /* 0x000fe400078ec0ff */
[----:B------:R-:W-:Y:S02]  /*4180*/  @P0 R2UR UR6, R6 ;  /* 0x00000000060602ca */ /* 0x000fe400000e0000 */
[----:B------:R-:W-:Y:S02]  /*4190*/  PRMT R0, RZ, 0x654, R0 ;  /* 0x00000654ff007816 */ /* 0x000fe40000000000 */
[----:B------:R-:W-:Y:S02]  /*41a0*/  @P0 R2UR UR5, R8 ;  /* 0x00000000080502ca */ /* 0x000fe400000e0000 */
[----:B------:R1:W-:Y:S03]  /*41b0*/  SYNCS.ARRIVE.TRANS64.RED.A1T0 RZ, [R0+URZ], RZ ;  /* 0x000000ff00ff79a7 */ /* 0x0003e600081004ff */
[----:B------:R-:W-:Y:S04]  /*41c0*/  @UP1 UMOV UR24, UR4 ;  /* 0x0000000400181c82 */ /* 0x000fe80008000000 */
[----:B------:R-:W-:Y:S04]  /*41d0*/  @UP1 UMOV UR13, UR6 ;  /* 0x00000006000d1c82 */ /* 0x000fe80008000000 */
[----:B------:R-:W-:Y:S01]  /*41e0*/  @UP1 UMOV UR7, UR5 ;  /* 0x0000000500071c82 */ /* 0x000fe20008000000 */
[----:B------:R-:W-:Y:S05]  /*41f0*/  BRA.U !UP0, `(.L_x_76) ;  /* 0x0000000108a47547 */ /* 0x000fea000b800000 */
[----:B------:R-:W-:Y:S02]  /*4200*/  UIMAD.WIDE.U32 UR10, UR7, UR31, URZ ;  /* 0x0000001f070a72a5 */ /* 0x000fe4000f8e00ff */
[----:B------:R-:W-:Y:S02]  /*4210*/  UIMAD.WIDE.U32 UR18, UR13, UR28, URZ ;  /* 0x0000001c0d1272a5 */ /* 0x000fe4000f8e00ff */
[----:B------:R-:W-:Y:S02]  /*4220*/  USEL UR4, UR25, UR27, !UP5 ;  /* 0x0000001b19047287 */ /* 0x000fe4000e800000 */
[----:B------:R-:W-:Y:S02]  /*4230*/  USEL UR8, UR26, UR32, !UP6 ;  /* 0x000000201a087287 */ /* 0x000fe4000f000000 */
[----:B--2---:R-:W-:Y:S02]  /*4240*/  UIMAD.WIDE.U32 UR20, UR4, UR14, URZ ;  /* 0x0000000e041472a5 */ /* 0x004fe4000f8e00ff */
[----:B------:R-:W-:Y:S01]  /*4250*/  UIMAD.WIDE.U32 UR22, UR8, UR14, URZ ;  /* 0x0000000e081672a5 */ /* 0x000fe2000f8e00ff */
[----:B------:R-:W-:Y:S02]  /*4260*/  UMOV UR5, UR11 ;  /* 0x0000000b00057c82 */ /* 0x000fe40008000000 */
[----:B------:R-:W-:Y:S03]  /*4270*/  USHF.R.U32.HI UR6, URZ, UR35, UR5 ;  /* 0x00000023ff067299 */ /* 0x000fe60008011605 */
[----:B------:R-:W-:Y:S01]  /*4280*/  UMOV UR5, UR19 ;  /* 0x0000001300057c82 */ /* 0x000fe20008000000 */
[----:B------:R-:W-:Y:S02]  /*4290*/  USEL UR6, UR7, UR6, !UP5 ;  /* 0x0000000607067287 */ /* 0x000fe4000e800000 */
[----:B------:R-:W-:Y:S02]  /*42a0*/  USHF.R.U32.HI UR9, URZ, UR29, UR5 ;  /* 0x0000001dff097299 */ /* 0x000fe40008011605 */
[----:B------:R-:W-:Y:S01]  /*42b0*/  UIMAD.WIDE.U32 UR10, UR6, UR14, URZ ;  /* 0x0000000e060a72a5 */ /* 0x000fe2000f8e00ff */
[----:B------:R-:W-:Y:S02]  /*42c0*/  UMOV UR5, UR21 ;  /* 0x0000001500057c82 */ /* 0x000fe40008000000 */
[----:B------:R-:W-:Y:S03]  /*42d0*/  @UP4 USHF.R.U32.HI UR4, URZ, UR15, UR5 ;  /* 0x0000000fff044299 */ /* 0x000fe60008011605 */
[----:B------:R-:W-:Y:S01]  /*42e0*/  UMOV UR5, UR23 ;  /* 0x0000001700057c82 */ /* 0x000fe20008000000 */
[----:B------:R-:W-:Y:S02]  /*42f0*/  UIMAD UR4, UR40, UR4, URZ ;  /* 0x00000004280472a4 */ /* 0x000fe4000f8e02ff */
[----:B------:R-:W-:Y:S02]  /*4300*/  @UP4 USHF.R.U32.HI UR8, URZ, UR15, UR5 ;  /* 0x0000000fff084299 */ /* 0x000fe40008011605 */
[----:B------:R-:W-:Y:S02]  /*4310*/  USEL UR5, UR13, UR9, !UP6 ;  /* 0x000000090d057287 */ /* 0x000fe4000f000000 */
[----:B------:R-:W-:Y:S02]  /*4320*/  UIMAD UR9, UR40, UR8, URZ ;  /* 0x00000008280972a4 */ /* 0x000fe4000f8e02ff */
[----:B------:R-:W-:Y:S03]  /*4330*/  UISETP.GE.AND UP0, UPT, UR6, UR4, UPT ;  /* 0x000000040600728c */ /* 0x000fe6000bf06270 */
[----:B------:R-:W-:Y:S01]  /*4340*/  UMOV UR4, UR11 ;  /* 0x0000000b00047c82 */ /* 0x000fe20008000000 */
[----:B------:R-:W-:Y:S02]  /*4350*/  UISETP.GE.OR UP0, UPT, UR5, UR9, UP0 ;  /* 0x000000090500728c */ /* 0x000fe40008706670 */
[----:B------:R-:W-:Y:S02]  /*4360*/  USHF.R.U32.HI UR4, URZ, UR15, UR4 ;  /* 0x0000000fff047299 */ /* 0x000fe40008011604 */
[----:B------:R-:W-:Y:S02]  /*4370*/  UIMAD.WIDE.U32 UR10, UR5, UR14, URZ ;  /* 0x0000000e050a72a5 */ /* 0x000fe4000f8e00ff */
[----:B------:R-:W-:Y:S04]  /*4380*/  USEL UR12, UR6, UR4, !UP4 ;  /* 0x00000004060c7287 */ /* 0x000fe8000e000000 */
[----:B------:R-:W-:Y:S01]  /*4390*/  UIADD3 UR9, UPT, UPT, -UR12, URZ, URZ ;  /* 0x000000ff0c097290 */ /* 0x000fe2000fffe1ff */
[----:B------:R-:W-:Y:S02]  /*43a0*/  @!UP0 UMOV UR4, UR11 ;  /* 0x0000000b00048c82 */ /* 0x000fe40008000000 */
[----:B------:R-:W-:Y:S02]  /*43b0*/  @!UP0 USHF.R.U32.HI UR4, URZ, UR15, UR4 ;  /* 0x0000000fff048299 */ /* 0x000fe40008011604 */
[----:B------:R-:W-:Y:S02]  /*43c0*/  UIMAD UR9, UR40, UR9, UR6 ;  /* 0x00000009280972a4 */ /* 0x000fe4000f8e0206 */
[----:B------:R-:W-:Y:S04]  /*43d0*/  @!UP0 USEL UR4, UR5, UR4, !UP4 ;  /* 0x0000000405048287 */ /* 0x000fe8000e000000 */
[----:B------:R-:W-:Y:S02]  /*43e0*/  @!UP0 UIMAD UR9, UR8, UR9, UR4 ;  /* 0x00000009080982a4 */ /* 0x000fe4000f8e0204 */
[----:B------:R-:W-:Y:S02]  /*43f0*/  @!UP0 UIADD3 UR10, UPT, UPT, UR12, -UR4, URZ ;  /* 0x800000040c0a8290 */ /* 0x000fe4000fffe0ff */
[----:B------:R-:W-:Y:S02]  /*4400*/  UIADD3 UR4, UPT, UPT, -UR5, URZ, URZ ;  /* 0x000000ff05047290 */ /* 0x000fe4000fffe1ff */
[----:B------:R-:W-:Y:S02]  /*4410*/  UIADD3 UR8, UPT, UPT, -UR6, URZ, URZ ;  /* 0x000000ff06087290 */ /* 0x000fe4000fffe1ff */
[----:B------:R-:W-:Y:S02]  /*4420*/  @!UP0 UIMAD UR6, UR10, UR40, UR5 ;  /* 0x000000280a0682a4 */ /* 0x000fe4000f8e0205 */
[----:B------:R-:W-:Y:S02]  /*4430*/  UIMAD UR13, UR16, UR4, UR13 ;  /* 0x00000004100d72a4 */ /* 0x000fe4000f8e020d */
[----:B------:R-:W-:Y:S01]  /*4440*/  UIMAD UR7, UR30, UR8, UR7 ;  /* 0x000000081e0772a4 */ /* 0x000fe2000f8e0207 */
[----:B------:R-:W-:Y:S02]  /*4450*/  @!UP0 UMOV UR5, UR9 ;  /* 0x0000000900058c82 */ /* 0x000fe40008000000 */
[----:B------:R-:W-:Y:S02]  /*4460*/  UIMAD UR13, UR5, UR16, UR13 ;  /* 0x00000010050d72a4 */ /* 0x000fe4000f8e020d */
[----:B------:R-:W-:Y:S11]  /*4470*/  UIMAD UR7, UR6, UR30, UR7 ;  /* 0x0000001e060772a4 */ /* 0x000ff6000f8e0207 */
[----:B------:R-:W-:Y:S01]  /*4480*/  @!UPT UIADD3 URZ, UPT, UPT, URZ, URZ, URZ ;  /* 0x000000fffffff290 */ /* 0x000fe2000fffe0ff */
.L_x_76:
[----:B------:R-:W3:Y:S01]  /*4490*/  @!UP2 LDCU.128 UR20, c[0x0][0xb10] ;  /* 0x00016200ff14a7ac */ /* 0x000ee20008000c00 */
[C---:B------:R-:W-:Y:S02]  /*44a0*/  ISETP.NE.U32.AND P1, PT, R4.reuse, RZ, PT ;  /* 0x000000ff0400720c */ /* 0x040fe40003f25070 */
[----:B------:R-:W-:Y:S02]  /*44b0*/  ISETP.NE.U32.AND P0, PT, R4, RZ, PT ;  /* 0x000000ff0400720c */ /* 0x000fe40003f05070 */
[C---:B------:R-:W-:Y:S02]  /*44c0*/  ISETP.NE.AND.EX P1, PT, R5.reuse, RZ, PT, P1 ;  /* 0x000000ff0500720c */ /* 0x040fe40003f25310 */
[----:B------:R-:W-:Y:S01]  /*44d0*/  ISETP.NE.AND.EX P0, PT, R5, RZ, PT, P0 ;  /* 0x000000ff0500720c */ /* 0x000fe20003f05300 */
[----:B------:R-:W4:Y:S01]  /*44e0*/  @!UP2 LDCU UR5, c[0x0][0xb0c] ;  /* 0x00016180ff05a7ac */ /* 0x000f220008000800 */
[----:B------:R-:W-:Y:S01]  /*44f0*/  SHF.L.U32 R6, R15, 0x1f, RZ ;  /* 0x0000001f0f067819 */ /* 0x000fe200000006ff */
[----:B---3--:R-:W-:Y:S07]  /*4500*/  UIMAD.WIDE.U32 UR8, UR13, UR20, URZ ;  /* 0x000000140d0872a5 */ /* 0x008fee000f8e00ff */
[----:B------:R-:W-:Y:S01]  /*4510*/  @!UP2 UMOV UR4, UR9 ;  /* 0x000000090004ac82 */ /* 0x000fe20008000000 */
[----:B----4-:R-:W-:Y:S02]  /*4520*/  @!UP2 UISETP.NE.AND UP0, UPT, UR5, 0x1, UPT ;  /* 0x000000010500a88c */ /* 0x010fe4000bf05270 */
[----:B------:R-:W-:Y:S02]  /*4530*/  @!UP2 USHF.R.U32.HI UR4, URZ, UR21, UR4 ;  /* 0x00000015ff04a299 */ /* 0x000fe40008011604 */
[----:B------:R-:W-:Y:S02]  /*4540*/  UIMAD.WIDE.U32 UR8, UR7, UR23, URZ ;  /* 0x00000017070872a5 */ /* 0x000fe4000f8e00ff */
[----:B------:R-:W-:Y:S02]  /*4550*/  @!UP2 USEL UR10, UR13, UR4, !UP0 ;  /* 0x000000040d0aa287 */ /* 0x000fe4000c000000 */
[----:B------:R-:W-:Y:S03]  /*4560*/  @!UP2 UISETP.NE.AND UP0, UPT, UR22, 0x1, UPT ;  /* 0x000000011600a88c */ /* 0x000fe6000bf05270 */
[----:B------:R-:W-:Y:S02]  /*4570*/  @!UP2 UMOV UR6, UR9 ;  /* 0x000000090006ac82 */ /* 0x000fe40008000000 */
[----:B------:R-:W3:Y:S02]  /*4580*/  @!UP2 LDCU UR4, c[0x0][0xb20] ;  /* 0x00016400ff04a7ac */ /* 0x000ee40008000800 */
[----:B---3--:R-:W-:Y:S04]  /*4590*/  @!UP2 USHF.R.U32.HI UR6, URZ, UR4, UR6 ;  /* 0x00000004ff06a299 */ /* 0x008fe80008011606 */
[----:B------:R-:W-:Y:S04]  /*45a0*/  @!UP2 USEL UR6, UR7, UR6, !UP0 ;  /* 0x000000060706a287 */ /* 0x000fe8000c000000 */
[----:B------:R-:W-:Y:S02]  /*45b0*/  @!UP2 UIADD3 UR4, UPT, UPT, -UR10, UR6, URZ ;  /* 0x000000060a04a290 */ /* 0x000fe4000fffe1ff */
[----:B------:R-:W-:Y:S02]  /*45c0*/  @!UP2 UIADD3 UR6, UPT, UPT, UR10, -UR6, URZ ;  /* 0x800000060a06a290 */ /* 0x000fe4000fffe0ff */
[----:B------:R-:W-:Y:S02]  /*45d0*/  @!UP2 UIMAD UR13, UR4, UR5, UR13 ;  /* 0x00000005040da2a4 */ /* 0x000fe4000f8e020d */
[----:B------:R-:W-:Y:S01]  /*45e0*/  @!UP2 UIMAD UR7, UR6, UR22, UR7 ;  /* 0x000000160607a2a4 */ /* 0x000fe2000f8e0207 */
[----:B------:R-:W-:Y:S11]  /*45f0*/  BRA.U UP3, `(.L_x_77) ;  /* 0x0000000103107547 */ /* 0x000ff6000b800000 */
[----:B------:R-:W-:Y:S04]  /*4600*/  MOV R7, UR34 ;  /* 0x0000002200077c02 */ /* 0x000fe80008000f00 */
[----:B------:R-:W-:Y:S04]  /*4610*/  SHF.L.U32 R7, R7, 0x1f, RZ ;  /* 0x0000001f07077819 */ /* 0x000fe800000006ff */
[----:B------:R-:W3:Y:S02]  /*4620*/  SYNCS.PHASECHK.TRANS64.TRYWAIT P2, [UR17+0x58], R7 ;  /* 0x00005807ff0075a7 */ /* 0x000ee40008041111 */
[----:B---3--:R-:W-:Y:S05]  /*4630*/  @!P2 BRA `(.L_x_78) ;  /* 0x000000280054a947 */ /* 0x008fea0003800000 */
.L_x_77:
[----:B------:R-:W-:Y:S05]  /*4640*/  @!P1 BRA `(.L_x_79) ;  /* 0x0000000000309947 */ /* 0x000fea0003800000 */
[----:B------:R-:W-:Y:S01]  /*4650*/  ISETP.NE.U32.AND P1, PT, R2, RZ, PT ;  /* 0x000000ff0200720c */ /* 0x000fe20003f25070 */
[----:B------:R-:W3:Y:S01]  /*4660*/  LDCU.64 UR4, c[0x0][0x358] ;  /* 0x00006b00ff0477ac */ /* 0x000ee20008000a00 */
[----:B------:R-:W-:Y:S02]  /*4670*/  IMAD.MOV.U32 R80, RZ, RZ, 0x1 ;  /* 0x00000001ff507424 */ /* 0x000fe400078e00ff */
[----:B------:R-:W-:Y:S11]  /*4680*/  ISETP.NE.AND.EX P1, PT, R3, RZ, PT, P1 ;  /* 0x000000ff0300720c */ /* 0x000ff60003f25310 */
[----:B------:R-:W-:Y:S02]  /*4690*/  @!UPT UIADD3 URZ, UPT, UPT, URZ, URZ, URZ ;  /* 0x000000fffffff290 */ /* 0x000fe4000fffe0ff */
[----:B------:R-:W4:Y:S01]  /*46a0*/  @P1 LDC.64 R8, c[0x0][0x888] ;  /* 0x00022200ff081b82 */ /* 0x000f220000000a00 */
[----:B-1----:R-:W-:Y:S04]  /*46b0*/  @P1 IMAD R0, R4, UR36, RZ ;  /* 0x0000002404001c24 */ /* 0x002fe8000f8e02ff */
[----:B----4-:R-:W-:Y:S04]  /*46c0*/  @P1 IMAD.WIDE R8, R0, 0x4, R8 ;  /* 0x0000000400081825 */ /* 0x010fe800078e0208 */
[----:B------:R-:W-:Y:S01]  /*46d0*/  HFMA2 R0, -RZ, RZ, 0, 5.9604644775390625e-08 ;  /* 0x00000001ff007431 */ /* 0x000fe200000001ff */
[----:B---3-5:R3:W5:Y:S04]  /*46e0*/  @P1 LDG.E R39, desc[UR4][R8.64] ;  /* 0x0000000408271981 */ /* 0x028768000c1e1900 */
[----:B------:R-:W-:Y:S01]  /*46f0*/  @!P1 PRMT R80, R0, 0x7610, R80 ;  /* 0x0000761000509816 */ /* 0x000fe20000000050 */
[----:B---3--:R-:W4:Y:S06]  /*4700*/  @!P1 LDC R39, c[0x0][0x880] ;  /* 0x00022000ff279b82 */ /* 0x008f2c0000000800 */
.L_x_79:
[----:B----45:R-:W-:Y:S01]  /*4710*/  @!P0 ISETP.EQ.AND P1, PT, R39, RZ, PT ;  /* 0x000000ff2700820c */ /* 0x030fe20003f22270 */
[----:B------:R-:W-:Y:S01]  /*4720*/  @!UPT UIADD3 URZ, UPT, UPT, URZ, URZ, URZ ;  /* 0x000000fffffff290 */ /* 0x000fe2000fffe0ff */
[----:B------:R-:W-:Y:S11]  /*4730*/  @!P0 BRA `(.L_x_80) ;  /* 0x0000000000188947 */ /* 0x000ff60003800000 */
[----:B------:R-:W-:Y:S02]  /*4740*/  LOP3.LUT P0, RZ, R80, 0xff, RZ, 0xc0, !PT ;  /* 0x000000ff50ff7812 */ /* 0x000fe4000780c0ff */
[----:B------:R-:W-:Y:S04]  /*4750*/  ISETP.NE.U32.AND P1, PT, R2, RZ, PT ;  /* 0x000000ff0200720c */ /* 0x000fe80003f25070 */
[----:B------:R-:W-:Y:S04]  /*4760*/  ISETP.NE.AND.EX P1, PT, R3, RZ, PT, P1 ;  /* 0x000000ff0300720c */ /* 0x000fe80003f25310 */
[----:B------:R-:W-:Y:S03]  /*4770*/  PLOP3.LUT P1, PT, P1, PT, PT, 0x8, 0x80 ;  /* 0x000000000080781c */ /* 0x000fe60000f2e170 */
[----:B------:R-:W-:Y:S11]  /*4780*/  @P0 ISETP.EQ.AND P1, PT, R39, RZ, PT ;  /* 0x000000ff2700020c */ /* 0x000ff60003f22270 */
[----:B------:R-:W-:Y:S02]  /*4790*/  @!UPT UIADD3 URZ, UPT, UPT, URZ, URZ, URZ ;  /* 0x000000fffffff290 */ /* 0x000fe4000fffe0ff */
.L_x_80:
[----:B------:R-:W3:Y:S01]  /*47a0*/  SYNCS.PHASECHK.TRANS64.TRYWAIT P0, [UR17+0x48], R6 ;  /* 0x00004806ff0075a7 */ /* 0x000ee20008001111 */
[----:B------:R-:W-:Y:S02]  /*47b0*/  ELECT P2, URZ, PT ;  /* 0x0000000000ff782f */ /* 0x000fe40003840000 */
[----:B------:R-:W-:Y:S01]  /*47c0*/  IADD3 R14, PT, PT, R14, 0x1, RZ ;  /* 0x000000010e0e7810 */ /* 0x000fe20007ffe0ff */
[----:B---3--:R-:W-:Y:S10]  /*47d0*/  @!P0 BRA `(.L_x_81) ;  /* 0x0000002800048947 */ /* 0x008ff40003800000 */
.L_x_132:
[----:B------:R-:W-:Y:S01]  /*47e0*/  PLOP3.LUT P1, PT, P1, P2, PT, 0xf2, 0x2f ;  /* 0x00000000002f781c */ /* 0x000fe20000f25e72 */
[----:B------:R-:W-:Y:S01]  /*47f0*/  UMOV UR18, 0x0 ;  /* 0x0000000000127882 */ /* 0x000fe20000000000 */
[----:B------:R-:W-:Y:S01]  /*4800*/  UMOV UR19, 0x10000000 ;  /* 0x1000000000137882 */ /* 0x000fe20000000000 */
[----:B------:R-:W-:Y:S01]  /*4810*/  UMOV UR12, UR36 ;  /* 0x00000024000c7c82 */ /* 0x000fe20008000000 */
[----:B------:R-:W-:Y:S01]  /*4820*/  LOP3.LUT R15, R15, 0x1, RZ, 0x3c, !PT ;  /* 0x000000010f0f7812 */ /* 0x000fe200078e3cff */
[----:B------:R-:W-:Y:S01]  /*4830*/  UPLOP3.LUT UP3, UPT, UPT, UPT, UPT, 0x80, 0x8 ;  /* 0x000000000008789c */ /* 0x000fe20003f6f070 */
[----:B------:R-:W-:Y:S07]  /*4840*/  UMOV UR36, UR24 ;  /* 0x0000001800247c82 */ /* 0x000fee0008000000 */
[----:B-1----:R-:W-:Y:S01]  /*4850*/  @!P1 IADD3 R6, P0, PT, R16, 0x580, RZ ;  /* 0x0000058010069810 */ /* 0x002fe20007f1e0ff */
[----:B------:R-:W-:Y:S03]  /*4860*/  VOTEU.ALL UP0, P1 ;  /* 0x0000000000ff7886 */ /* 0x000fe60000800000 */
[----:B------:R-:W-:Y:S01]  /*4870*/  @!P1 R2UR UR5, R6 ;  /* 0x00000000060592ca */ /* 0x000fe200000e0000 */
[----:B------:R-:W-:Y:S01]  /*4880*/  @!P1 IMAD.X R0, RZ, RZ, R17, P0 ;  /* 0x000000ffff009224 */ /* 0x000fe200000e0611 */
[----:B------:R-:W-:Y:S01]  /*4890*/  @!UP0 USHF.L.U32 UR10, UR45, 0x6, URZ ;  /* 0x000000062d0a8899 */ /* 0x000fe200080006ff */
[----:B------:R-:W-:Y:S01]  /*48a0*/  ISETP.NE.AND P0, PT, R14, 0x2, PT ;  /* 0x000000020e00780c */ /* 0x000fe20003f05270 */
[----:B------:R-:W-:Y:S02]  /*48b0*/  @!UP0 USHF.L.U32 UR11, UR46, 0x6, URZ ;  /* 0x000000062e0b8899 */ /* 0x000fe400080006ff */
[----:B------:R-:W-:Y:S01]  /*48c0*/  @!P1 R2UR UR4, R0 ;  /* 0x00000000000492ca */ /* 0x000fe200000e0000 */
[----:B------:R-:W-:Y:S01]  /*48d0*/  @!UP0 UIADD3 UR8, UPT, UPT, UR17, 0x200, URZ ;  /* 0x0000020011088890 */ /* 0x000fe2000fffe0ff */
[----:B------:R-:W-:Y:S01]  /*48e0*/  SEL R0, RZ, 0x1, P0 ;  /* 0x00000001ff007807 */ /* 0x000fe20000000000 */
[----:B------:R-:W-:Y:S01]  /*48f0*/  @!UP0 UIADD3 UR9, UPT, UPT, UR17, 0x40, URZ ;  /* 0x0000004011098890 */ /* 0x000fe2000fffe0ff */
[----:B------:R-:W-:Y:S01]  /*4900*/  SEL R14, R14, RZ, P0 ;  /* 0x000000ff0e0e7207 */ /* 0x000fe20000000000 */
[----:B------:R-:W-:Y:S01]  /*4910*/  VOTEU.ALL UP0, P1 ;  /* 0x0000000000ff7886 */ /* 0x000fe20000800000 */
[----:B------:R-:W-:Y:S01]  /*4920*/  LOP3.LUT R13, R13, R0, RZ, 0x3c, !PT ;  /* 0x000000000d0d7212 */ /* 0x000fe200078e3cff */
[----:B------:R-:W-:Y:S01]  /*4930*/  IMAD.U32 R6, RZ, RZ, UR5 ;  /* 0x00000005ff067e24 */ /* 0x000fe2000f8e00ff */
[----:B------:R-:W-:Y:S02]  /*4940*/  UIADD3 UR45, UPT, UPT, UR7, UR60, URZ ;  /* 0x0000003c072d7290 */ /* 0x000fe4000fffe0ff */
[----:B------:R-:W-:Y:S03]  /*4950*/  UIADD3 UR46, UPT, UPT, UR13, UR57, URZ ;  /* 0x000000390d2e7290 */ /* 0x000fe6000fffe0ff */
[----:B------:R-:W-:Y:S01]  /*4960*/  IMAD.U32 R7, RZ, RZ, UR4 ;  /* 0x00000004ff077e24 */ /* 0x000fe2000f8e00ff */
[----:B------:R-:W-:Y:S04]  /*4970*/  @!P1 R2UR UR4, R6 ;  /* 0x00000000060492ca */ /* 0x000fe800000e0000 */
[----:B------:R-:W-:Y:S11]  /*4980*/  @!P1 R2UR UR5, R7 ;  /* 0x00000000070592ca */ /* 0x000ff600000e0000 */
[----:B------:R-:W-:Y:S02]  /*4990*/  @!UPT UIADD3 URZ, UPT, UPT, URZ, URZ, URZ ;  /* 0x000000fffffff290 */ /* 0x000fe4000fffe0ff */
[----:B------:R3:W-:Y:S01]  /*49a0*/  @!UP0 UTMALDG.3D [UR8], [UR4], desc[UR18] ;  /* 0x00001208040085b4 */ /* 0x0007e20008011000 */
[----:B------:R3:W-:Y:S01]  /*49b0*/  @!P1 SYNCS.ARRIVE.TRANS64.RED.A0TR RZ, [UR17+0x40], R12 ;  /* 0x0000400cffff99a7 */ /* 0x0007e20008300411 */
[----:B------:R-:W-:Y:S01]  /*49c0*/  SYNCS.ARRIVE.TRANS64.RED.A1T0 RZ, [UR48], RZ ;  /* 0x000000ffffff79a7 */ /* 0x000fe20008100430 */
[----:B------:R-:W-:Y:S05]  /*49d0*/  BRA.U UP1, `(.L_x_82) ;  /* 0xfffffff5018c7547 */ /* 0x000fea000b83ffff */
[----:B------:R-:W-:Y:S07]  /*49e0*/  MOV R0, UR17 ;  /* 0x0000001100007c02 */ /* 0x000fee0008000f00 */
.L_x_83:
[----:B-1----:R-:W-:-:S04]  /*49f0*/  SHF.L.U32 R2, R15, 0x1f, RZ ;  /* 0x0000001f0f027819 */ /* 0x002fc800000006ff */
[----:B------:R1:W4:Y:S03]  /*4a00*/  SYNCS.PHASECHK.TRANS64.TRYWAIT P0, [R0+URZ+0x48], R2 ;  /* 0x00004802000075a7 */ /* 0x00032600080011ff */
[----:B----4-:R-:W-:Y:S05]  /*4a10*/  @!P0 NANOSLEEP.SYNCS 0x989680 ;  /* 0x009896800000895d */ /* 0x010fea0003900000 */
[----:B------:R-:W4:Y:S02]  /*4a20*/  @!P0 SYNCS.PHASECHK.TRANS64 P0, [R0+URZ+0x48], R2 ;  /* 0x00004802000085a7 */ /* 0x000f2400080010ff */
[----:B--234-:R-:W-:Y:S05]  /*4a30*/  @P0 EXIT ;  /* 0x000000000000094d */ /* 0x01cfea0003800000 */
[----:B------:R-:W-:Y:S05]  /*4a40*/  BRA `(.L_x_83) ;  /* 0xfffffffc00e87947 */ /* 0x000fea000383ffff */
.L_x_74:
[----:B------:R-:W-:-:S06]  /*4a50*/  UISETP.GE.AND UP0, UPT, UR22, 0x4, UPT ;  /* 0x000000041600788c */ /* 0x000fcc000bf06270 */
[----:B------:R-:W-:-:S13]  /*4a60*/  PLOP3.LUT P0, PT, PT, PT, UP0, 0x80, 0x8 ;  /* 0x000000000008781c */ /* 0x000fda0003f0f008 */
[----:B-1----:R-:W-:Y:S05]  /*4a70*/  @!P0 EXIT ;  /* 0x000000000000894d */ /* 0x002fea0003800000 */
[----:B------:R-:W-:Y:S01]  /*4a80*/  BAR.SYNC.DEFER_BLOCKING 0x6, 0xa0 ;  /* 0x0182800000007b1d */ /* 0x000fe20000010000 */
[C---:B------:R-:W-:Y:S01]  /*4a90*/  IMAD.SHL.U32 R7, R69.reuse, 0x40, RZ ;  /* 0x0000004045077824 */ /* 0x040fe200078e00ff */
[----:B------:R-:W-:Y:S01]  /*4aa0*/  CS2R R84, SRZ ;  /* 0x0000000000547805 */ /* 0x000fe2000001ff00 */
[C---:B------:R-:W-:Y:S01]  /*4ab0*/  IMAD.SHL.U32 R4, R69.reuse, 0x20, RZ ;  /* 0x0000002045047824 */ /* 0x040fe200078e00ff */
[----:B------:R-:W-:Y:S01]  /*4ac0*/  CS2R R82, SRZ ;  /* 0x0000000000527805 */ /* 0x000fe2000001ff00 */
[----:B------:R-:W-:Y:S01]  /*4ad0*/  IMAD.SHL.U32 R5, R69, 0x8, RZ ;  /* 0x0000000845057824 */ /* 0x000fe200078e00ff */
[----:B------:R-:W-:Y:S01]  /*4ae0*/  UMOV UR44, 0x400 ;  /* 0x00000400002c7882 */ /* 0x000fe20000000000 */
[----:B------:R-:W-:Y:S01]  /*4af0*/  LOP3.LUT R6, R7, 0x180, RZ, 0xc0, !PT ;  /* 0x0000018007067812 */ /* 0x000fe200078ec0ff */
[----:B------:R-:W-:Y:S01]  /*4b00*/  ULEA UR44, UR48, UR44, 0x18 ;  /* 0x0000002c302c7291 */ /* 0x000fe2000f8ec0ff */
[----:B------:R-:W-:Y:S01]  /*4b10*/  LOP3.LUT R4, R4, 0xc00, RZ, 0xc0, !PT ;  /* 0x00000c0004047812 */ /* 0x000fe200078ec0ff */
[----:B------:R-:W1:Y:S01]  /*4b20*/  LDC.64 R74, c[0x0][0x888] ;  /* 0x00022200ff4a7b82 */ /* 0x000e620000000a00 */
[----:B------:R-:W-:Y:S01]  /*4b30*/  LOP3.LUT R5, R6, 0x30, R5, 0xf8, !PT ;  /* 0x0000003006057812 */ /* 0x000fe200078ef805 */
[C---:B------:R-:W-:Y:S01]  /*4b40*/  IMAD.SHL.U32 R6, R69.reuse, 0x2, RZ ;  /* 0x0000000245067824 */ /* 0x040fe200078e00ff */
[--C-:B------:R-:W-:Y:S01]  /*4b50*/  LOP3.LUT R4, R4, 0x40, R7.reuse, 0xf8, !PT ;  /* 0x0000004004047812 */ /* 0x100fe200078ef807 */
[C---:B------:R-:W-:Y:S01]  /*4b60*/  IMAD.U32 R37, R69.reuse, 0x10000, RZ ;  /* 0x0001000045257824 */ /* 0x040fe200078e00ff */
[----:B------:R-:W-:Y:S01]  /*4b70*/  UIADD3 UR4, UPT, UPT, UR44, 0x1200, URZ ;  /* 0x000012002c047890 */ /* 0x000fe2000fffe0ff */
[----:B------:R-:W-:Y:S01]  /*4b80*/  IMAD.SHL.U32 R78, R69, 0x10, RZ ;  /* 0x00000010454e7824 */ /* 0x000fe200078e00ff */
[----:B------:R-:W-:Y:S01]  /*4b90*/  LOP3.LUT R5, R5, 0x20, R6, 0x78, !PT ;  /* 0x0000002005057812 */ /* 0x000fe200078e7806 */
[----:B------:R-:W2:Y:S01]  /*4ba0*/  LDC.64 R76, c[0x0][0x890] ;  /* 0x00022400ff4c7b82 */ /* 0x000ea20000000a00 */
[----:B------:R-:W-:Y:S01]  /*4bb0*/  LOP3.LUT R4, R4, 0x200, R7, 0xf8, !PT ;  /* 0x0000020004047812 */ /* 0x000fe200078ef807 */
[----:B------:R-:W-:Y:S01]  /*4bc0*/  IMAD.MOV.U32 R36, RZ, RZ, RZ ;  /* 0x000000ffff247224 */ /* 0x000fe200078e00ff */
[----:B------:R-:W-:Y:S01]  /*4bd0*/  LOP3.LUT R37, R37, 0x600000, RZ, 0xc0, !PT ;  /* 0x0060000025257812 */ /* 0x000fe200078ec0ff */
[----:B------:R-:W-:Y:S01]  /*4be0*/  IMAD.U32 R86, RZ, RZ, UR4 ;  /* 0x00000004ff567e24 */ /* 0x000fe2000f8e00ff */
[----:B------:R-:W-:Y:S01]  /*4bf0*/  LOP3.LUT R79, R4, R5, RZ, 0xfc, !PT ;  /* 0x00000005044f7212 */ /* 0x000fe200078efcff */
[----:B------:R-:W3:Y:S01]  /*4c00*/  LDS R0, [UR44+0x110] ;  /* 0x0001102cff007984 */ /* 0x000ee20008000800 */
[----:B------:R-:W-:Y:S01]  /*4c10*/  LOP3.LUT R78, R78, 0x20, RZ, 0xc0, !PT ;  /* 0x000000204e4e7812 */ /* 0x000fe200078ec0ff */
[----:B------:R-:W4:Y:S01]  /*4c20*/  LDC.64 R72, c[0x0][0x8b0] ;  /* 0x00022c00ff487b82 */ /* 0x000f220000000a00 */
[----:B------:R-:W1:Y:S01]  /*4c30*/  LDCU UR50, c[0x0][0x370] ;  /* 0x00006e00ff3277ac */ /* 0x000e620008000800 */
[----:B------:R-:W-:Y:S01]  /*4c40*/  VIADD R4, R79, UR44 ;  /* 0x0000002c4f047c36 */ /* 0x000fe20008000000 */
[----:B------:R-:W1:Y:S04]  /*4c50*/  LDCU.64 UR62, c[0x0][0x348] ;  /* 0x00006900ff3e77ac */ /* 0x000e680008000a00 */
[----:B------:R-:W-:Y:S01]  /*4c60*/  IADD3 R78, PT, PT, -R78, 0x200, R4 ;  /* 0x000002004e4e7810 */ /* 0x000fe20007ffe104 */
[----:B------:R-:W1:Y:S01]  /*4c70*/  LDC.64 R70, c[0x0][0x8a8] ;  /* 0x00022a00ff467b82 */ /* 0x000e620000000a00 */
[----:B------:R-:W1:Y:S01]  /*4c80*/  LDCU UR41, c[0x0][0xb0c] ;  /* 0x00016180ff2977ac */ /* 0x000e620008000800 */
[----:B------:R-:W1:Y:S01]  /*4c90*/  LDCU UR39, c[0x0][0xb30] ;  /* 0x00016600ff2777ac */ /* 0x000e620008000800 */
[----:B------:R-:W1:Y:S01]  /*4ca0*/  LDCU.64 UR58, c[0x0][0x888] ;  /* 0x00011100ff3a77ac */ /* 0x000e620008000a00 */
[----:B------:R-:W1:Y:S01]  /*4cb0*/  LDCU.64 UR42, c[0x0][0xb28] ;  /* 0x00016500ff2a77ac */ /* 0x000e620008000a00 */
[----:B------:R-:W1:Y:S01]  /*4cc0*/  LDCU.128 UR52, c[0x0][0xb10] ;  /* 0x00016200ff3477ac */ /* 0x000e620008000c00 */
[----:B------:R-:W1:Y:S01]  /*4cd0*/  LDCU UR49, c[0x0][0x374] ;  /* 0x00006e80ff3177ac */ /* 0x000e620008000800 */
[----:B------:R-:W-:Y:S01]  /*4ce0*/  UIADD3 UR56, UPT, UPT, UR44, 0x200, URZ ;  /* 0x000002002c387890 */ /* 0x000fe2000fffe0ff */
[----:B---3--:R-:W-:-:S11]  /*4cf0*/  IMAD.IADD R37, R0, 0x1, R37 ;  /* 0x0000000100257824 */ /* 0x008fd600078e0225 */
.L_x_101:
[----:B------:R-:W-:Y:S02]  /*4d00*/  LEA R3, R82, UR44, 0x3 ;  /* 0x0000002c52037c11 */ /* 0x000fe4000f8e18ff */
[----:B------:R-:W-:Y:S02]  /*4d10*/  SHF.L.U32 R0, R84, 0x1f, RZ ;  /* 0x0000001f54007819 */ /* 0x000fe400000006ff */
[----:B-1----:R-:W-:Y:S02]  /*4d20*/  LEA R4, R82, UR44, 0x4 ;  /* 0x0000002c52047c11 */ /* 0x002fe4000f8e20ff */
[----:B------:R-:W3:Y:S02]  /*4d30*/  SYNCS.PHASECHK.TRANS64.TRYWAIT P0, [R3+URZ+0x60], R0 ;  /* 0x00006000030075a7 */ /* 0x000ee400080011ff */
[----:B--23--:R-:W-:Y:S05]  /*4d40*/  @!P0 BRA `(.L_x_84) ;  /* 0x0000002000c08947 */ /* 0x00cfea0003800000 */
.L_x_133:
[----:B------:R-:W1:Y:S01]  /*4d50*/  LDS.128 R4, [R4+0xf0] ;  /* 0x0000f00004047984 */ /* 0x000e620000000c00 */
[----:B------:R-:W-:Y:S01]  /*4d60*/  UISETP.GE.AND UP0, UPT, UR40, 0x1, UPT ;  /* 0x000000012800788c */ /* 0x000fe2000bf06270 */
[----:B------:R-:W-:Y:S01]  /*4d70*/  @!PT LDS RZ, [RZ] ;  /* 0x00000000fffff984 */ /* 0x000fe20000000800 */
[----:B------:R-:W-:Y:S01]  /*4d80*/  @!PT LDS RZ, [RZ] ;  /* 0x00000000fffff984 */ /* 0x000fe20000000800 */
[----:B------:R-:W-:Y:S01]  /*4d90*/  @!PT LDS RZ, [RZ] ;  /* 0x00000000fffff984 */ /* 0x000fe20000000800 */
[----:B------:R-:W-:Y:S01]  /*4da0*/  @!PT LDS RZ, [RZ] ;  /* 0x00000000fffff984 */ /* 0x000fe20000000800 */
[----:B------:R2:W-:Y:S06]  /*4db0*/  MEMBAR.ALL.CTA ;  /* 0x0000000000007992 */ /* 0x0005ec0000008000 */
[----:B--2---:R-:W2:Y:S01]  /*4dc0*/  FENCE.VIEW.ASYNC.S ;  /* 0x00000000000073c6 */ /* 0x004ea20000000000 */
[----:B-1----:R-:W-:Y:S11]  /*4dd0*/  LOP3.LUT P0, RZ, R6, 0x1, RZ, 0xc0, !PT ;  /* 0x0000000106ff7812 */ /* 0x002ff6000780c0ff */
[----:B------:R-:W-:Y:S02]  /*4de0*/  @!UPT UIADD3 URZ, UPT, UPT, URZ, URZ, URZ ;  /* 0x000000fffffff290 */ /* 0x000fe4000fffe0ff */
[----:B--2---:R-:W-:Y:S01]  /*4df0*/  VOTEU.ANY UP1, P0 ;  /* 0x0000000000ff7886 */ /* 0x004fe20000020100 */
[----:B------:R-:W-:Y:S01]  /*4e00*/  PLOP3.LUT P0, PT, PT, PT, UP1, 0x80, 0x8 ;  /* 0x000000000008781c */ /* 0x000fe20003f0f018 */
[----:B------:R-:W-:Y:S11]  /*4e10*/  UP2UR UR47, UPR, URZ, 0x2 ;  /* 0x00000002ff2f7883 */ /* 0x000ff60008000000 */
[----:B------:R-:W-:Y:S01]  /*4e20*/  @!UPT UIADD3 URZ, UPT, UPT, URZ, URZ, URZ ;  /* 0x000000fffffff290 */ /* 0x000fe2000fffe0ff */
        /* <DEDUP_REMOVED lines=13> */
[----:B------:R-:W2:Y:S01]  /*4f00*/  LDCU UR12, c[0x0][0xb20] ;  /* 0x00016400ff0c77ac */ /* 0x000ea20008000800 */
[----:B------:R-:W-:Y:S02]  /*4f10*/  UIMAD.WIDE.U32 UR4, UR49, UR55, URZ ;  /* 0x00000037310472a5 */ /* 0x000fe4000f8e00ff */
[----:B------:R-:W-:Y:S02]  /*4f20*/  UIMAD.WIDE.U32 UR6, UR50, UR52, URZ ;  /* 0x00000034320672a5 */ /* 0x000fe4000f8e00ff */
[----:B------:R-:W-:Y:S02]  /*4f30*/  UISETP.NE.AND UP0, UPT, UR54, 0x1, UPT ;  /* 0x000000013600788c */ /* 0x000fe4000bf05270 */
[----:B------:R-:W-:Y:S02]  /*4f40*/  UIMAD.WIDE.U32 UR8, UR37, UR55, URZ ;  /* 0x00000037250872a5 */ /* 0x000fe4000f8e00ff */
[----:B------:R-:W-:Y:S02]  /*4f50*/  UIMAD.WIDE.U32 UR10, UR38, UR52, URZ ;  /* 0x00000034260a72a5 */ /* 0x000fe4000f8e00ff */
[----:B------:R-:W-:Y:S02]  /*4f60*/  UISETP.NE.AND UP1, UPT, UR41, 0x1, UPT ;  /* 0x000000012900788c */ /* 0x000fe4000bf25270 */
[----:B------:R-:W-:Y:S01]  /*4f70*/  UISETP.NE.AND UP2, UPT, UR40, 0x1, UPT ;  /* 0x000000012800788c */ /* 0x000fe2000bf45270 */
[----:B------:R-:W-:Y:S02]  /*4f80*/  UMOV UR4, UR5 ;  /* 0x0000000500047c82 */ /* 0x000fe40008000000 */
[----:B--2---:R-:W-:Y:S03]  /*4f90*/  USHF.R.U32.HI UR5, URZ, UR12, UR4 ;  /* 0x0000000cff057299 */ /* 0x004fe60008011604 */
[----:B------:R-:W-:Y:S02]  /*4fa0*/  UMOV UR4, UR7 ;  /* 0x0000000700047c82 */ /* 0x000fe40008000000 */
[----:B------:R-:W-:Y:S02]  /*4fb0*/  USHF.R.U32.HI UR7, URZ, UR53, UR4 ;  /* 0x00000035ff077299 */ /* 0x000fe40008011604 */
[----:B------:R-:W-:Y:S02]  /*4fc0*/  USEL UR4, UR49, UR5, !UP0 ;  /* 0x0000000531047287 */ /* 0x000fe4000c000000 */
[----:B------:R-:W-:Y:S01]  /*4fd0*/  USEL UR7, UR50, UR7, !UP1 ;  /* 0x0000000732077287 */ /* 0x000fe2000c800000 */
[----:B------:R-:W-:Y:S01]  /*4fe0*/  UMOV UR5, UR9 ;  /* 0x0000000900057c82 */ /* 0x000fe20008000000 */
[----:B------:R-:W-:Y:S02]  /*4ff0*/  UIMAD.WIDE.U32 UR8, UR4, UR42, URZ ;  /* 0x0000002a040872a5 */ /* 0x000fe4000f8e00ff */
[----:B------:R-:W-:Y:S03]  /*5000*/  USHF.R.U32.HI UR6, URZ, UR12, UR5 ;  /* 0x0000000cff067299 */ /* 0x000fe60008011605 */
[----:B------:R-:W-:Y:S01]  /*5010*/  UMOV UR5, UR11 ;  /* 0x0000000b00057c82 */ /* 0x000fe20008000000 */
[----:B------:R-:W-:Y:S02]  /*5020*/  UIMAD.WIDE.U32 UR10, UR7, UR42, URZ ;  /* 0x0000002a070a72a5 */ /* 0x000fe4000f8e00ff */
[----:B------:R-:W-:Y:S02]  /*5030*/  USHF.R.U32.HI UR12, URZ, UR53, UR5 ;  /* 0x00000035ff0c7299 */ /* 0x000fe40008011605 */
[----:B------:R-:W-:Y:S01]  /*5040*/  USEL UR6, UR37, UR6, !UP0 ;  /* 0x0000000625067287 */ /* 0x000fe2000c000000 */
[----:B------:R-:W-:Y:S02]  /*5050*/  UMOV UR5, UR9 ;  /* 0x0000000900057c82 */ /* 0x000fe40008000000 */
[----:B------:R-:W-:Y:S01]  /*5060*/  UMOV UR10, UR11 ;  /* 0x0000000b000a7c82 */ /* 0x000fe20008000000 */
[----:B------:R-:W-:Y:S02]  /*5070*/  @UP2 USHF.R.U32.HI UR4, URZ, UR43, UR5 ;  /* 0x0000002bff042299 */ /* 0x000fe40008011605 */
[----:B------:R-:W-:Y:S02]  /*5080*/  @UP2 USHF.R.U32.HI UR7, URZ, UR43, UR10 ;  /* 0x0000002bff072299 */ /* 0x000fe4000801160a */
[----:B------:R-:W-:Y:S02]  /*5090*/  UIMAD UR4, UR40, UR4, URZ ;  /* 0x00000004280472a4 */ /* 0x000fe4000f8e02ff */
[----:B------:R-:W-:Y:S02]  /*50a0*/  UIMAD.WIDE.U32 UR10, UR6, UR42, URZ ;  /* 0x0000002a060a72a5 */ /* 0x000fe4000f8e00ff */
[----:B------:R-:W-:Y:S02]  /*50b0*/  USEL UR5, UR38, UR12, !UP1 ;  /* 0x0000000c26057287 */ /* 0x000fe4000c800000 */
[----:B------:R-:W-:Y:S02]  /*50c0*/  UIMAD UR8, UR40, UR7, URZ ;  /* 0x00000007280872a4 */ /* 0x000fe4000f8e02ff */
[----:B------:R-:W-:Y:S03]  /*50d0*/  UISETP.GE.AND UP0, UPT, UR6, UR4, UPT ;  /* 0x000000040600728c */ /* 0x000fe6000bf06270 */
[----:B------:R-:W-:Y:S01]  /*50e0*/  UMOV UR4, UR11 ;  /* 0x0000000b00047c82 */ /* 0x000fe20008000000 */
[----:B------:R-:W-:Y:S02]  /*50f0*/  UISETP.GE.OR UP0, UPT, UR5, UR8, UP0 ;  /* 0x000000080500728c */ /* 0x000fe40008706670 */
[----:B------:R-:W-:Y:S02]  /*5100*/  USHF.R.U32.HI UR4, URZ, UR43, UR4 ;  /* 0x0000002bff047299 */ /* 0x000fe40008011604 */
[----:B------:R-:W-:Y:S02]  /*5110*/  UIMAD.WIDE.U32 UR8, UR5, UR42, URZ ;  /* 0x0000002a050872a5 */ /* 0x000fe4000f8e00ff */
[----:B------:R-:W-:Y:S02]  /*5120*/  USEL UR11, UR6, UR4, !UP2 ;  /* 0x00000004060b7287 */ /* 0x000fe4000d000000 */
[----:B------:R-:W-:Y:S02]  /*5130*/  UIADD3 UR8, UPT, UPT, -UR5, URZ, URZ ;  /* 0x000000ff05087290 */ /* 0x000fe4000fffe1ff */
[----:B------:R-:W-:Y:S01]  /*5140*/  UIADD3 UR10, UPT, UPT, -UR11, URZ, URZ ;  /* 0x000000ff0b0a7290 */ /* 0x000fe2000fffe1ff */
[----:B------:R-:W-:Y:S01]  /*5150*/  @!UP0 UMOV UR4, UR9 ;  /* 0x0000000900048c82 */ /* 0x000fe20008000000 */
[----:B------:R-:W-:Y:S02]  /*5160*/  UIADD3 UR9, UPT, UPT, -UR6, URZ, URZ ;  /* 0x000000ff06097290 */ /* 0x000fe4000fffe1ff */
[----:B------:R-:W-:Y:S02]  /*5170*/  @!UP0 USHF.R.U32.HI UR4, URZ, UR43, UR4 ;  /* 0x0000002bff048299 */ /* 0x000fe40008011604 */
[----:B------:R-:W-:Y:S02]  /*5180*/  UIMAD UR10, UR40, UR10, UR6 ;  /* 0x0000000a280a72a4 */ /* 0x000fe4000f8e0206 */
[----:B------:R-:W-:Y:S04]  /*5190*/  @!UP0 USEL UR4, UR5, UR4, !UP2 ;  /* 0x0000000405048287 */ /* 0x000fe8000d000000 */
[----:B------:R-:W-:Y:S02]  /*51a0*/  @!UP0 UIMAD UR10, UR7, UR10, UR4 ;  /* 0x0000000a070a82a4 */ /* 0x000fe4000f8e0204 */
[----:B------:R-:W-:Y:S02]  /*51b0*/  @!UP0 UIADD3 UR11, UPT, UPT, UR11, -UR4, URZ ;  /* 0x800000040b0b8290 */ /* 0x000fe4000fffe0ff */
[----:B------:R-:W-:Y:S02]  /*51c0*/  UIMAD UR7, UR41, UR8, UR38 ;  /* 0x00000008290772a4 */ /* 0x000fe4000f8e0226 */
[----:B------:R-:W-:Y:S02]  /*51d0*/  @!UP0 UIMAD UR6, UR11, UR40, UR5 ;  /* 0x000000280b0682a4 */ /* 0x000fe4000f8e0205 */
[----:B------:R-:W-:Y:S01]  /*51e0*/  UIMAD UR4, UR54, UR9, UR37 ;  /* 0x00000009360472a4 */ /* 0x000fe2000f8e0225 */
[----:B------:R-:W-:Y:S02]  /*51f0*/  @!UP0 UMOV UR5, UR10 ;  /* 0x0000000a00058c82 */ /* 0x000fe40008000000 */
[----:B------:R-:W-:Y:S02]  /*5200*/  UIMAD UR38, UR5, UR41, UR7 ;  /* 0x00000029052672a4 */ /* 0x000fe4000f8e0207 */
[----:B------:R-:W-:Y:S11]  /*5210*/  UIMAD UR37, UR6, UR54, UR4 ;  /* 0x00000036062572a4 */ /* 0x000ff6000f8e0204 */
[----:B------:R-:W-:Y:S01]  /*5220*/  @!UPT UIADD3 URZ, UPT, UPT, URZ, URZ, URZ ;  /* 0x000000fffffff290 */ /* 0x000fe2000fffe0ff */
.L_x_85:
[----:B------:R-:W-:Y:S01]  /*5230*/  UISETP.NE.AND UP0, UPT, UR39, 0x1, UPT ;  /* 0x000000012700788c */ /* 0x000fe2000bf05270 */
[----:B------:R-:W-:Y:S10]  /*5240*/  IADD3 R82, PT, PT, R82, 0x1, RZ ;  /* 0x0000000152527810 */ /* 0x000ff40007ffe0ff */
[----:B------:R-:W2:Y:S01]  /*5250*/  @!UP0 LDCU.128 UR12, c[0x0][0xb10] ;  /* 0x00016200ff0c87ac */ /* 0x000ea20008000c00 */
[----:B------:R-:W3:Y:S01]  /*5260*/  @!UP0 LDCU UR5, c[0x0][0xb0c] ;  /* 0x00016180ff0587ac */ /* 0x000ee20008000800 */
[----:B------:R-:W4:Y:S01]  /*5270*/  @!UP0 LDCU UR10, c[0x0][0xb20] ;  /* 0x00016400ff0a87ac */ /* 0x000f220008000800 */
[----:B--2---:R-:W-:Y:S02]  /*5280*/  UIMAD.WIDE.U32 UR8, UR38, UR12, URZ ;  /* 0x0000000c260872a5 */ /* 0x004fe4000f8e00ff */
[----:B------:R-:W-:Y:S02]  /*5290*/  UIMAD.WIDE.U32 UR6, UR37, UR15, URZ ;  /* 0x0000000f250672a5 */ /* 0x000fe4000f8e00ff */
[----:B------:R-:W-:Y:S03]  /*52a0*/  @!UP0 UISETP.NE.AND UP1, UPT, UR14, 0x1, UPT ;  /* 0x000000010e00888c */ /* 0x000fe6000bf25270 */
[----:B------:R-:W-:Y:S01]  /*52b0*/  @!UP0 UMOV UR4, UR9 ;  /* 0x0000000900048c82 */ /* 0x000fe20008000000 */
[----:B---3--:R-:W-:Y:S02]  /*52c0*/  @!UP0 UISETP.NE.AND UP2, UPT, UR5, 0x1, UPT ;  /* 0x000000010500888c */ /* 0x008fe4000bf45270 */
[----:B------:R-:W-:Y:S01]  /*52d0*/  @!UP0 USHF.R.U32.HI UR4, URZ, UR13, UR4 ;  /* 0x0000000dff048299 */ /* 0x000fe20008011604 */
[----:B------:R-:W-:Y:S02]  /*52e0*/  @!UP0 UMOV UR6, UR7 ;  /* 0x0000000700068c82 */ /* 0x000fe40008000000 */
[----:B----4-:R-:W-:Y:S02]  /*52f0*/  @!UP0 USHF.R.U32.HI UR6, URZ, UR10, UR6 ;  /* 0x0000000aff068299 */ /* 0x010fe40008011606 */
[----:B------:R-:W-:Y:S02]  /*5300*/  @!UP0 USEL UR7, UR38, UR4, !UP2 ;  /* 0x0000000426078287 */ /* 0x000fe4000d000000 */
[----:B------:R-:W-:Y:S04]  /*5310*/  @!UP0 USEL UR6, UR37, UR6, !UP1 ;  /* 0x0000000625068287 */ /* 0x000fe8000c800000 */
[----:B------:R-:W-:Y:S02]  /*5320*/  @!UP0 UIADD3 UR4, UPT, UPT, -UR7, UR6, URZ ;  /* 0x0000000607048290 */ /* 0x000fe4000fffe1ff */
[----:B------:R-:W-:Y:S02]  /*5330*/  @!UP0 UIADD3 UR6, UPT, UPT, UR7, -UR6, URZ ;  /* 0x8000000607068290 */ /* 0x000fe4000fffe0ff */
[----:B------:R-:W-:Y:S02]  /*5340*/  @!UP0 UIMAD UR38, UR4, UR5, UR38 ;  /* 0x00000005042682a4 */ /* 0x000fe4000f8e0226 */
[----:B------:R-:W-:Y:S02]  /*5350*/  @!UP0 UIMAD UR37, UR6, UR14, UR37 ;  /* 0x0000000e062582a4 */ /* 0x000fe4000f8e0225 */
[----:B------:R-:W-:Y:S09]  /*5360*/  ULOP3.LUT UP0, URZ, UR56, 0x1b0, URZ, 0xc0, !UPT ;  /* 0x000001b038ff7892 */ /* 0x000ff2000f80c0ff */
[----:B------:R-:W-:Y:S05]  /*5370*/  BRA.U !UP0, `(.L_x_86) ;  /* 0x0000000108407547 */ /* 0x000fea000b800000 */
[----:B------:R-:W2:Y:S01]  /*5380*/  LDCU.64 UR8, c[0x4][0x80] ;  /* 0x01001000ff0877ac */ /* 0x000ea20008000a00 */
[----:B------:R-:W-:Y:S01]  /*5390*/  MOV R3, 0x0 ;  /* 0x0000000000037802 */ /* 0x000fe20000000f00 */
[----:B------:R-:W-:Y:S02]  /*53a0*/  HFMA2 R12, -RZ, RZ, 0, 5.9604644775390625e-08 ;  /* 0x00000001ff0c7431 */ /* 0x000fe400000001ff */
[----:B------:R-:W-:Y:S02]  /*53b0*/  IMAD.MOV.U32 R8, RZ, RZ, 0x70 ;  /* 0x00000070ff087424 */ /* 0x000fe400078e00ff */
[----:B------:R-:W-:Y:S01]  /*53c0*/  IMAD.MOV.U32 R13, RZ, RZ, RZ ;  /* 0x000000ffff0d7224 */ /* 0x000fe200078e00ff */
[----:B------:R-:W3:Y:S01]  /*53d0*/  LDCU.64 UR6, c[0x4][0x88] ;  /* 0x01001100ff0677ac */ /* 0x000ee20008000a00 */
[----:B------:R-:W4:Y:S01]  /*53e0*/  LDC.64 R2, c[0x4][R3] ;  /* 0x0100000003027b82 */ /* 0x000f220000000a00 */
[----:B------:R-:W1:Y:S01]  /*53f0*/  LDCU.64 UR4, c[0x4][0x8] ;  /* 0x01000100ff0477ac */ /* 0x000e620008000a00 */
[----:B--2---:R-:W-:Y:S01]  /*5400*/  MOV R5, UR9 ;  /* 0x0000000900057c02 */ /* 0x004fe20008000f00 */
[----:B------:R-:W-:Y:S01]  /*5410*/  IMAD.U32 R4, RZ, RZ, UR8 ;  /* 0x00000008ff047e24 */ /* 0x000fe2000f8e00ff */
[----:B---3--:R-:W-:Y:S01]  /*5420*/  MOV R7, UR7 ;  /* 0x0000000700077c02 */ /* 0x008fe20008000f00 */
[----:B------:R-:W-:Y:S01]  /*5430*/  IMAD.U32 R6, RZ, RZ, UR6 ;  /* 0x00000006ff067e24 */ /* 0x000fe2000f8e00ff */
[----:B-1----:R-:W-:Y:S01]  /*5440*/  MOV R11, UR5 ;  /* 0x00000005000b7c02 */ /* 0x002fe20008000f00 */
[----:B------:R-:W-:Y:S02]  /*5450*/  IMAD.U32 R10, RZ, RZ, UR4 ;  /* 0x00000004ff0a7e24 */ /* 0x000fe4000f8e00ff */
[----:B------:R-:W-:Y:S07]  /*5460*/  LEPC R20, `(.L_x_86) ;  /* 0x000000001014794e */ /* 0x000fee0000000000 */
[----:B----45:R-:W-:Y:S05]  /*5470*/  CALL.ABS.NOINC R2 ;  /* 0x0000000002007343 */ /* 0x030fea0003c00000 */
.L_x_86:
[----:B------:R-:W-:Y:S01]  /*5480*/  LOP3.LUT P0, RZ, R86, 0x1b0, RZ, 0xc0, !PT ;  /* 0x000001b056ff7812 */ /* 0x000fe2000780c0ff */
[----:B------:R-:W-:Y:S11]  /*5490*/  BSSY.RECONVERGENT B6, `(.L_x_87) ;  /* 0x0000013000067945 */ /* 0x000ff60003800200 */
[----:B------:R-:W-:Y:S01]  /*54a0*/  @!UPT UIADD3 URZ, UPT, UPT, URZ, URZ, URZ ;  /* 0x000000fffffff290 */ /* 0x000fe2000fffe0ff */
[----:B------:R-:W-:Y:S05]  /*54b0*/  @!P0 BRA `(.L_x_88) ;  /* 0x0000000000408947 */ /* 0x000fea0003800000 */
        /* <DEDUP_REMOVED lines=16> */
.L_x_88:
[----:B------:R-:W-:Y:S05]  /*55c0*/  BSYNC.RECONVERGENT B6 ;  /* 0x0000000000067941 */ /* 0x000fea0003800200 */
.L_x_87:
[----:B------:R-:W-:Y:S01]  /*55d0*/  ISETP.NE.U32.AND P3, PT, R76, RZ, PT ;  /* 0x000000ff4c00720c */ /* 0x000fe20003f65070 */
[----:B------:R-:W-:Y:S01]  /*55e0*/  UISETP.NE.AND UP1, UPT, UR61, URZ, UPT ;  /* 0x000000ff3d00728c */ /* 0x000fe2000bf25270 */
[----:B------:R-:W-:Y:S02]  /*55f0*/  ISETP.NE.U32.AND P4, PT, R72, RZ, PT ;  /* 0x000000ff4800720c */ /* 0x000fe40003f85070 */
[----:B------:R-:W-:Y:S02]  /*5600*/  ISETP.NE.AND.EX P3, PT, R77, RZ, PT, P3 ;  /* 0x000000ff4d00720c */ /* 0x000fe40003f65330 */
[----:B------:R-:W-:Y:S02]  /*5610*/  PLOP3.LUT P1, PT, PT, PT, PT, 0x8, 0x80 ;  /* 0x000000000080781c */ /* 0x000fe40003f2e170 */
[----:B------:R-:W-:Y:S02]  /*5620*/  PLOP3.LUT P0, PT, PT, PT, UP1, 0x80, 0x8 ;  /* 0x000000000008781c */ /* 0x000fe40003f0f018 */
[----:B------:R-:W-:Y:S02]  /*5630*/  ISETP.NE.AND.EX P4, PT, R73, RZ, PT, P4 ;  /* 0x000000ff4900720c */ /* 0x000fe40003f85340 */
[----:B------:R-:W2:Y:S09]  /*5640*/  @UP1 LDCU.64 UR4, c[0x0][0x888] ;  /* 0x00011100ff0417ac */ /* 0x000eb20008000a00 */
[----:B------:R-:W-:Y:S01]  /*5650*/  @P0 PLOP3.LUT P1, PT, P3, PT, PT, 0x80, 0x8 ;  /* 0x000000000008081c */ /* 0x000fe20001f2f070 */
[----:B--2---:R-:W-:Y:S04]  /*5660*/  @UP1 UISETP.NE.U32.AND UP0, UPT, UR4, URZ, UPT ;  /* 0x000000ff0400128c */ /* 0x004fe8000bf05070 */
[----:B------:R-:W-:Y:S04]  /*5670*/  @UP1 UISETP.NE.AND.EX UP0, UPT, UR5, URZ, UPT, UP0 ;  /* 0x000000ff0500128c */ /* 0x000fe8000bf05300 */
[----:B------:R-:W-:Y:S01]  /*5680*/  @UP1 USEL UR4, URZ, 0xffffffff, UP0 ;  /* 0xffffffffff041887 */ /* 0x000fe20008000000 */
[----:B------:R-:W-:Y:S11]  /*5690*/  @!P3 BRA `(.L_x_89) ;  /* 0x000000000030b947 */ /* 0x000ff60003800000 */
[----:B------:R-:W-:Y:S01]  /*56a0*/  ISETP.NE.U32.AND P2, PT, R74, RZ, PT ;  /* 0x000000ff4a00720c */ /* 0x000fe20003f45070 */
[----:B------:R-:W2:Y:S01]  /*56b0*/  LDCU.64 UR6, c[0x0][0x358] ;  /* 0x00006b00ff0677ac */ /* 0x000ea20008000a00 */
[----:B------:R-:W-:Y:S02]  /*56c0*/  IMAD.MOV.U32 R80, RZ, RZ, 0x1 ;  /* 0x00000001ff507424 */ /* 0x000fe400078e00ff */
[----:B------:R-:W-:Y:S11]  /*56d0*/  ISETP.NE.AND.EX P2, PT, R75, RZ, PT, P2 ;  /* 0x000000ff4b00720c */ /* 0x000ff60003f45320 */
[----:B------:R-:W-:Y:S02]  /*56e0*/  @!UPT UIADD3 URZ, UPT, UPT, URZ, URZ, URZ ;  /* 0x000000fffffff290 */ /* 0x000fe4000fffe0ff */
[----:B------:R-:W3:Y:S01]  /*56f0*/  @P2 LDC.64 R2, c[0x0][0x888] ;  /* 0x00022200ff022b82 */ /* 0x000ee20000000a00 */
[----:B-1----:R-:W-:Y:S04]  /*5700*/  @P2 IMAD R0, R76, UR36, RZ ;  /* 0x000000244c002c24 */ /* 0x002fe8000f8e02ff */
[----:B---3--:R-:W-:Y:S04]  /*5710*/  @P2 IMAD.WIDE R2, R0, 0x4, R2 ;  /* 0x0000000400022825 */ /* 0x008fe800078e0202 */
[----:B------:R-:W-:Y:S01]  /*5720*/  HFMA2 R0, -RZ, RZ, 0, 5.9604644775390625e-08 ;  /* 0x00000001ff007431 */ /* 0x000fe200000001ff */
[----:B--2--5:R2:W5:Y:S04]  /*5730*/  @P2 LDG.E R39, desc[UR6][R2.64] ;  /* 0x0000000602272981 */ /* 0x024568000c1e1900 */
[----:B------:R-:W-:Y:S01]  /*5740*/  @!P2 PRMT R80, R0, 0x7610, R80 ;  /* 0x000076100050a816 */ /* 0x000fe20000000050 */
[----:B--2---:R-:W3:Y:S06]  /*5750*/  @!P2 LDC R39, c[0x0][0x880] ;  /* 0x00022000ff27ab82 */ /* 0x004eec0000000800 */
.L_x_89:
[----:B------:R-:W-:Y:S05]  /*5760*/  @!P4 BRA `(.L_x_90) ;  /* 0x000000000024c947 */ /* 0x000fea0003800000 */
[----:B------:R-:W-:Y:S01]  /*5770*/  ISETP.NE.U32.AND P2, PT, R70, RZ, PT ;  /* 0x000000ff4600720c */ /* 0x000fe20003f45070 */
[----:B------:R-:W2:Y:S03]  /*5780*/  LDCU.64 UR6, c[0x0][0x358] ;  /* 0x00006b00ff0677ac */ /* 0x000ea60008000a00 */
[----:B------:R-:W-:Y:S11]  /*5790*/  ISETP.NE.AND.EX P2, PT, R71, RZ, PT, P2 ;  /* 0x000000ff4700720c */ /* 0x000ff60003f45320 */
[----:B------:R-:W-:Y:S02]  /*57a0*/  @!UPT UIADD3 URZ, UPT, UPT, URZ, URZ, URZ ;  /* 0x000000fffffff290 */ /* 0x000fe4000fffe0ff */
[----:B------:R-:W4:Y:S01]  /*57b0*/  @P2 LDC.64 R2, c[0x0][0x8a8] ;  /* 0x00022a00ff022b82 */ /* 0x000f220000000a00 */
[----:B-1----:R-:W-:Y:S04]  /*57c0*/  @P2 IMAD R0, R72, UR36, RZ ;  /* 0x0000002448002c24 */ /* 0x002fe8000f8e02ff */
[----:B----4-:R-:W-:Y:S05]  /*57d0*/  @P2 IMAD.WIDE R2, R0, 0x4, R2 ;  /* 0x0000000400022825 */ /* 0x010fea00078e0202 */
[----:B--2--5:R2:W5:Y:S02]  /*57e0*/  @P2 LDG.E R38, desc[UR6][R2.64] ;  /* 0x0000000602262981 */ /* 0x024564000c1e1900 */
[----:B--2---:R-:W4:Y:S02]  /*57f0*/  @!P2 LDC R38, c[0x0][0x8a0] ;  /* 0x00022800ff26ab82 */ /* 0x004f240000000800 */
.L_x_90:
[----:B---3-5:R-:W-:Y:S01]  /*5800*/  @P0 ISETP.NE.AND P4, PT, R39, RZ, PT ;  /* 0x000000ff2700020c */ /* 0x028fe20003f85270 */
[----:B-1----:R-:W-:Y:S01]  /*5810*/  IMAD.U32 R0, RZ, RZ, UR4 ;  /* 0x00000004ff007e24 */ /* 0x002fe2000f8e00ff */
[----:B------:R-:W-:Y:S01]  /*5820*/  @P0 LOP3.LUT P2, RZ, R80, 0xff, RZ, 0xc0, !PT ;  /* 0x000000ff50ff0812 */ /* 0x000fe2000784c0ff */
[----:B------:R-:W-:Y:S01]  /*5830*/  BSSY B1, `(.L_x_91) ;  /* 0x0000039000017945 */ /* 0x000fe20003800000 */
[----:B------:R-:W-:Y:S02]  /*5840*/  @P0 SEL R2, RZ, 0xffffffff, P4 ;  /* 0xffffffffff020807 */ /* 0x000fe40002000000 */
[----:B------:R-:W-:Y:S02]  /*5850*/  CS2R R46, SRZ ;  /* 0x00000000002e7805 */ /* 0x000fe4000001ff00 */
[----:B------:R-:W-:Y:S02]  /*5860*/  LEA R16, R36, UR44, 0x3 ;  /* 0x0000002c24107c11 */ /* 0x000fe4000f8e18ff */
[----:B------:R-:W-:Y:S02]  /*5870*/  CS2R R44, SRZ ;  /* 0x00000000002c7805 */ /* 0x000fe4000001ff00 */
[----:B------:R-:W-:Y:S02]  /*5880*/  @P1 SEL R2, R0, R2, !P2 ;  /* 0x0000000200021207 */ /* 0x000fe40005000000 */
[----:B------:R-:W-:Y:S02]  /*5890*/  CS2R R42, SRZ ;  /* 0x00000000002a7805 */ /* 0x000fe4000001ff00 */
[----:B------:R-:W-:Y:S02]  /*58a0*/  SHF.L.U32 R3, R85, 0x1f, RZ ;  /* 0x0000001f55037819 */ /* 0x000fe400000006ff */
[----:B------:R-:W-:Y:S02]  /*58b0*/  CS2R R40, SRZ ;  /* 0x0000000000287805 */ /* 0x000fe4000001ff00 */
[----:B------:R-:W-:Y:S02]  /*58c0*/  @P0 LOP3.LUT R2, R2, 0x1, RZ, 0xc0, !PT ;  /* 0x0000000102020812 */ /* 0x000fe400078ec0ff */
[----:B------:R-:W-:Y:S02]  /*58d0*/  PLOP3.LUT P5, PT, PT, PT, PT, 0x8, 0x80 ;  /* 0x000000000080781c */ /* 0x000fe40003fae170 */
[----:B------:R-:W-:Y:S02]  /*58e0*/  ISETP.NE.U32.OR P1, PT, R2, 0x1, !P0 ;  /* 0x000000010200780c */ /* 0x000fe40004725470 */
[----:B------:R-:W-:Y:S11]  /*58f0*/  LEA.HI R2, R36, R36, RZ, 0x1 ;  /* 0x0000002424027211 */ /* 0x000ff600078f08ff */
[----:B------:R-:W-:Y:S04]  /*5900*/  @P1 SHF.L.U32 R0, R83, 0x1f, RZ ;  /* 0x0000001f53001819 */ /* 0x000fe800000006ff */
[----:B------:R1:W2:Y:S01]  /*5910*/  @P1 SYNCS.PHASECHK.TRANS64.TRYWAIT P0, [UR44+0x40], R0 ;  /* 0x00004000ff0015a7 */ /* 0x0002a2000800112c */
[----:B------:R3:W3:Y:S01]  /*5920*/  SYNCS.PHASECHK.TRANS64.TRYWAIT P4, [R16+URZ+0x80], R3 ;  /* 0x00008003100075a7 */ /* 0x0006e200080811ff */
[C---:B-1----:R-:W-:Y:S01]  /*5930*/  IMAD.SHL.U32 R0, R2.reuse, 0x20, RZ ;  /* 0x0000002002007824 */ /* 0x042fe200078e00ff */
[----:B------:R-:W-:Y:S04]  /*5940*/  LOP3.LUT R2, R2, 0xffe, RZ, 0xc0, !PT ;  /* 0x00000ffe02027812 */ /* 0x000fe800078ec0ff */
[----:B------:R-:W-:Y:S01]  /*5950*/  LOP3.LUT R0, R0, 0xffffffc0, RZ, 0xc0, !PT ;  /* 0xffffffc000007812 */ /* 0x000fe200078ec0ff */
[----:B------:R-:W-:Y:S04]  /*5960*/  IMAD.IADD R2, R36, 0x1, -R2 ;  /* 0x0000000124027824 */ /* 0x000fe800078e0a02 */
[----:B------:R-:W-:Y:S04]  /*5970*/  IMAD.IADD R0, R37, 0x1, R0 ;  /* 0x0000000125007824 */ /* 0x000fe800078e0200 */
[----:B------:R-:W-:Y:S01]  /*5980*/  IMAD R2, R2, 0x100000, R0 ;  /* 0x0010000002027824 */ /* 0x000fe200078e0200 */
[----:B--2---:R-:W-:Y:S01]  /*5990*/  @P1 PLOP3.LUT P5, PT, P0, PT, PT, 0x8, 0x80 ;  /* 0x000000000080181c */ /* 0x004fe200007ae170 */
[----:B------:R-:W-:Y:S01]  /*59a0*/  @!UPT UIADD3 URZ, UPT, UPT, URZ, URZ, URZ ;  /* 0x000000fffffff290 */ /* 0x000fe2000fffe0ff */
[----:B---3--:R-:W-:Y:S11]  /*59b0*/  @!P1 BRA `(.L_x_92) ;  /* 0x0000000000809947 */ /* 0x008ff60003800000 */
[----:B------:R-:W-:Y:S01]  /*59c0*/  ISETP.NE.U32.AND P0, PT, RZ, UR58, PT ;  /* 0x0000003aff007c0c */ /* 0x000fe2000bf05070 */
[----:B------:R-:W-:Y:S01]  /*59d0*/  BSSY B0, `(.L_x_93) ;  /* 0x0000012000007945 */ /* 0x000fe20003800000 */
[----:B------:R-:W-:Y:S02]  /*59e0*/  ISETP.NE.AND P2, PT, R39, RZ, PT ;  /* 0x000000ff2700720c */ /* 0x000fe40003f45270 */
[----:B------:R-:W-:Y:S02]  /*59f0*/  CS2R R42, SRZ ;  /* 0x00000000002a7805 */ /* 0x000fe4000001ff00 */
[----:B------:R-:W-:Y:S02]  /*5a00*/  ISETP.NE.AND.EX P0, PT, RZ, UR59, PT, P0 ;  /* 0x0000003bff007c0c */ /* 0x000fe4000bf05300 */
[----:B------:R-:W-:Y:S02]  /*5a10*/  CS2R R40, SRZ ;  /* 0x0000000000287805 */ /* 0x000fe4000001ff00 */
[----:B------:R-:W-:Y:S02]  /*5a20*/  LOP3.LUT P1, RZ, R80, 0xff, RZ, 0xc0, !PT ;  /* 0x000000ff50ff7812 */ /* 0x000fe4000782c0ff */
[----:B------:R-:W-:Y:S02]  /*5a30*/  CS2R R46, SRZ ;  /* 0x00000000002e7805 */ /* 0x000fe4000001ff00 */
[----:B------:R-:W-:Y:S02]  /*5a40*/  SEL R0, RZ, 0xffffffff, P2 ;  /* 0xffffffffff007807 */ /* 0x000fe40001000000 */
[----:B------:R-:W-:Y:S02]  /*5a50*/  CS2R R44, SRZ ;  /* 0x00000000002c7805 */ /* 0x000fe4000001ff00 */
[----:B------:R-:W-:Y:S04]  /*5a60*/  SEL R4, RZ, 0xffffffff, P0 ;  /* 0xffffffffff047807 */ /* 0x000fe80000000000 */
[----:B------:R-:W-:Y:S04]  /*5a70*/  @P3 SEL R0, R4, R0, !P1 ;  /* 0x0000000004003207 */ /* 0x000fe80004800000 */
[----:B------:R-:W-:Y:S04]  /*5a80*/  LOP3.LUT R0, R0, 0x1, RZ, 0xc0, !PT ;  /* 0x0000000100007812 */ /* 0x000fe800078ec0ff */
[----:B------:R-:W-:Y:S01]  /*5a90*/  ISETP.NE.U32.AND P0, PT, R0, 0x1, PT ;  /* 0x000000010000780c */ /* 0x000fe20003f05070 */
[----:B------:R-:W-:Y:S01]  /*5aa0*/  @!UPT UIADD3 URZ, UPT, UPT, URZ, URZ, URZ ;  /* 0x000000fffffff290 */ /* 0x000fe2000fffe0ff */
[----:B------:R-:W-:Y:S11]  /*5ab0*/  @!P5 BRA `(.L_x_94) ;  /* 0x00000000000cd947 */ /* 0x000ff60003800000 */
[----:B------:R-:W-:Y:S04]  /*5ac0*/  SHF.L.U32 R4, R83, 0x1f, RZ ;  /* 0x0000001f53047819 */ /* 0x000fe800000006ff */
[----:B------:R-:W1:Y:S02]  /*5ad0*/  SYNCS.PHASECHK.TRANS64.TRYWAIT P1, [UR44+0x40], R4 ;  /* 0x00004004ff0075a7 */ /* 0x000e64000802112c */
[----:B-1----:R-:W-:Y:S05]  /*5ae0*/  @!P1 BRA `(.L_x_95) ;  /* 0x00000014006c9947 */ /* 0x002fea0003800000 */
.L_x_94:
[----:B------:R-:W-:Y:S05]  /*5af0*/  BSYNC B0 ;  /* 0x0000000000007941 */ /* 0x000fea0003800000 */
.L_x_93:
[----:B------:R2:W3:Y:S01]  /*5b00*/  @P0 LDS.128 R40, [R79+UR44+0x200] ;  /* 0x0002002c4f280984 */ /* 0x0004e20008000c00 */
[----:B------:R-:W-:Y:S01]  /*5b10*/  UIADD3 UR4, UPT, UPT, UR44, 0x48, URZ ;  /* 0x000000482c047890 */ /* 0x000fe2000fffe0ff */
[----:B------:R-:W-:Y:S02]  /*5b20*/  LOP3.LUT R83, R83, 0x1, RZ, 0x3c, !PT ;  /* 0x0000000153537812 */ /* 0x000fe400078e3cff */
[----:B------:R2:W1:Y:S01]  /*5b30*/  @P0 LDS.128 R44, [R78+0x10] ;  /* 0x000010004e2c0984 */ /* 0x0004620000000c00 */
[----:B------:R-:W-:Y:S01]  /*5b40*/  UPRMT UR4, UR48, 0x654, UR4 ;  /* 0x0000065430047896 */ /* 0x000fe20008000004 */
[----:B------:R-:W-:Y:S01]  /*5b50*/  @!PT LDS RZ, [RZ] ;  /* 0x00000000fffff984 */ /* 0x000fe20000000800 */
[----:B------:R-:W-:Y:S01]  /*5b60*/  @!PT LDS RZ, [RZ] ;  /* 0x00000000fffff984 */ /* 0x000fe20000000800 */
[----:B------:R-:W-:Y:S01]  /*5b70*/  @!PT LDS RZ, [RZ] ;  /* 0x00000000fffff984 */ /* 0x000fe20000000800 */
[----:B------:R-:W-:Y:S01]  /*5b80*/  @!PT LDS RZ, [RZ] ;  /* 0x00000000fffff984 */ /* 0x000fe20000000800 */
[----:B------:R5:W-:Y:S06]  /*5b90*/  MEMBAR.ALL.CTA ;  /* 0x0000000000007992 */ /* 0x000bec0000008000 */
[----:B-----5:R-:W5:Y:S02]  /*5ba0*/  FENCE.VIEW.ASYNC.S ;  /* 0x00000000000073c6 */ /* 0x020f640000000000 */
[----:B-----5:R-:W-:Y:S03]  /*5bb0*/  SYNCS.ARRIVE.TRANS64.RED.A1T0 RZ, [UR4], RZ ;  /* 0x000000ffffff79a7 */ /* 0x020fe60008100404 */
.L_x_92:
[----:B------:R-:W-:Y:S05]  /*5bc0*/  BSYNC B1 ;  /* 0x0000000000017941 */ /* 0x000fea0003800000 */
.L_x_91:
[----:B-1----:R-:W-:Y:S04]  /*5bd0*/  SHF.R.U32.HI R0, RZ, 0x15, R2 ;  /* 0x00000015ff007819 */ /* 0x002fe80000011602 */
[----:B------:R-:W-:Y:S01]  /*5be0*/  LOP3.LUT P0, RZ, R0, 0x3, R81, 0x48, !PT ;  /* 0x0000000300ff7812 */ /* 0x000fe20007804851 */
[----:B------:R-:W-:Y:S01]  /*5bf0*/  @!UPT UIADD3 URZ, UPT, UPT, URZ, URZ, URZ ;  /* 0x000000fffffff290 */ /* 0x000fe2000fffe0ff */
[----:B------:R-:W-:Y:S11]  /*5c00*/  @P4 BRA `(.L_x_96) ;  /* 0x0000000000084947 */ /* 0x000ff60003800000 */
[----:B------:R-:W1:Y:S02]  /*5c10*/  SYNCS.PHASECHK.TRANS64.TRYWAIT P1, [R16+URZ+0x80], R3 ;  /* 0x00008003100075a7 */ /* 0x000e6400080211ff */
[----:B-1----:R-:W-:Y:S05]  /*5c20*/  @!P1 BRA `(.L_x_97) ;  /* 0x0000001400349947 */ /* 0x002fea0003800000 */
.L_x_96:
[----:B------:R-:W-:Y:S05]  /*5c30*/  @!P0 BRA `(.L_x_98) ;  /* 0x0000000000408947 */ /* 0x000fea0003800000 */
[----:B------:R-:W1:Y:S01]  /*5c40*/  LDCU.64 UR8, c[0x4][0x70] ;  /* 0x01000e00ff0877ac */ /* 0x000e620008000a00 */
[----:B------:R-:W-:Y:S01]  /*5c50*/  MOV R15, 0x0 ;  /* 0x00000000000f7802 */ /* 0x000fe20000000f00 */
[----:B------:R-:W-:Y:S02]  /*5c60*/  HFMA2 R12, -RZ, RZ, 0, 5.9604644775390625e-08 ;  /* 0x00000001ff0c7431 */ /* 0x000fe400000001ff */
[----:B------:R-:W-:Y:S02]  /*5c70*/  IMAD.MOV.U32 R8, RZ, RZ, 0x192 ;  /* 0x00000192ff087424 */ /* 0x000fe400078e00ff */
[----:B------:R-:W-:Y:S01]  /*5c80*/  IMAD.MOV.U32 R13, RZ, RZ, RZ ;  /* 0x000000ffff0d7224 */ /* 0x000fe200078e00ff */
[----:B------:R-:W5:Y:S01]  /*5c90*/  LDCU.64 UR6, c[0x4][0x78] ;  /* 0x01000f00ff0677ac */ /* 0x000f620008000a00 */
[----:B------:R-:W2:Y:S01]  /*5ca0*/  LDC.64 R14, c[0x4][R15] ;  /* 0x010000000f0e7b82 */ /* 0x000ea20000000a00 */
[----:B------:R-:W3:Y:S01]  /*5cb0*/  LDCU.64 UR4, c[0x4][0x10] ;  /* 0x01000200ff0477ac */ /* 0x000ee20008000a00 */
[----:B-1----:R-:W-:Y:S01]  /*5cc0*/  MOV R5, UR9 ;  /* 0x0000000900057c02 */ /* 0x002fe20008000f00 */
[----:B------:R-:W-:Y:S01]  /*5cd0*/  IMAD.U32 R4, RZ, RZ, UR8 ;  /* 0x00000008ff047e24 */ /* 0x000fe2000f8e00ff */
[----:B-----5:R-:W-:Y:S01]  /*5ce0*/  MOV R7, UR7 ;  /* 0x0000000700077c02 */ /* 0x020fe20008000f00 */
[----:B------:R-:W-:Y:S01]  /*5cf0*/  IMAD.U32 R6, RZ, RZ, UR6 ;  /* 0x00000006ff067e24 */ /* 0x000fe2000f8e00ff */
[----:B---3--:R-:W-:Y:S01]  /*5d00*/  MOV R11, UR5 ;  /* 0x00000005000b7c02 */ /* 0x008fe20008000f00 */
[----:B------:R-:W-:Y:S02]  /*5d10*/  IMAD.U32 R10, RZ, RZ, UR4 ;  /* 0x00000004ff0a7e24 */ /* 0x000fe4000f8e00ff */
[----:B------:R-:W-:Y:S07]  /*5d20*/  LEPC R20, `(.L_x_98) ;  /* 0x000000001014794e */ /* 0x000fee0000000000 */
[----:B--2-4-:R-:W-:Y:S05]  /*5d30*/  CALL.ABS.NOINC R14 ;  /* 0x000000000e007343 */ /* 0x014fea0003c00000 */
.L_x_98:
[----:B------:R-:W-:Y:S01]  /*5d40*/  LOP3.LUT P0, RZ, R69, 0x60, RZ, 0xc0, !PT ;  /* 0x0000006045ff7812 */ /* 0x000fe2000780c0ff */
[----:B------:R-:W-:Y:S05]  /*5d50*/  WARPSYNC.ALL ;  /* 0x0000000000007948 */ /* 0x000fea0003800000 */
[----:B---3--:R-:W-:Y:S01]  /*5d60*/  IMAD.SHL.U32 R66, R41, 0x100, RZ ;  /* 0x0000010029427824 */ /* 0x008fe200078e00ff */
[----:B------:R-:W-:Y:S01]  /*5d70*/  R2UR UR4, R2 ;  /* 0x00000000020472ca */ /* 0x000fe200000e0000 */
[----:B------:R-:W-:Y:S01]  /*5d80*/  IMAD.SHL.U32 R60, R43, 0x100, RZ ;  /* 0x000001002b3c7824 */ /* 0x000fe200078e00ff */
[----:B------:R-:W-:Y:S01]  /*5d90*/  R2UR UR5, R16 ;  /* 0x00000000100572ca */ /* 0x000fe200000e0000 */
[----:B------:R-:W-:Y:S01]  /*5da0*/  IMAD.SHL.U32 R48, R47, 0x100, RZ ;  /* 0x000001002f307824 */ /* 0x000fe200078e00ff */
[C---:B------:R-:W-:Y:S01]  /*5db0*/  SHF.L.U32 R2, R40.reuse, 0x10, RZ ;  /* 0x0000001028027819 */ /* 0x040fe200000006ff */
[----:B------:R-:W-:Y:S01]  /*5dc0*/  IMAD.SHL.U32 R54, R45, 0x100, RZ ;  /* 0x000001002d367824 */ /* 0x000fe200078e00ff */
[C---:B------:R-:W-:Y:S01]  /*5dd0*/  PRMT R0, R40.reuse, 0x8880, RZ ;  /* 0x0000888028007816 */ /* 0x040fe200000000ff */
[----:B------:R-:W-:Y:S01]  /*5de0*/  BSSY.RECONVERGENT B0, `(.L_x_99) ;  /* 0x000009f000007945 */ /* 0x000fe20003800200 */
[----:B------:R-:W-:Y:S02]  /*5df0*/  SHF.L.U32 R3, R40, 0x8, RZ ;  /* 0x0000000828037819 */ /* 0x000fe400000006ff */
[----:B------:R-:W-:Y:S02]  /*5e00*/  SHF.R.S32.HI R2, RZ, 0x18, R2 ;  /* 0x00000018ff027819 */ /* 0x000fe40000011402 */
[----:B------:R-:W-:Y:S01]  /*5e10*/  PRMT R68, R41, 0x8880, RZ ;  /* 0x0000888029447816 */ /* 0x000fe200000000ff */
[----:B------:R-:W-:Y:S01]  /*5e20*/  LDTM.16dp32bit_t0_t15.x32 R4, tmem[UR4] ;  /* 0x00000004000479ee */ /* 0x000fe20008a80000 */
[----:B------:R-:W1:Y:S01]  /*5e30*/  LDTM.16dp32bit_t16_t31.x32 R4, tmem[UR4+0x20] ;  /* 0x00002004000479ee */ /* 0x000e620008aa0000 */
[----:B------:R-:W-:Y:S01]  /*5e40*/  NOP ;  /* 0x0000000000007918 */ /* 0x000fe20000000000 */
[----:B------:R-:W-:Y:S01]  /*5e50*/  UIADD3 UR4, UPT, UPT, UR5, 0xa0, URZ ;  /* 0x000000a005047890 */ /* 0x000fe2000fffe0ff */
[----:B------:R-:W-:Y:S02]  /*5e60*/  SHF.R.S32.HI R40, RZ, 0x18, R40 ;  /* 0x00000018ff287819 */ /* 0x000fe40000011428 */
[C---:B------:R-:W-:Y:S01]  /*5e70*/  PRMT R65, R42.reuse, 0x8880, RZ ;  /* 0x000088802a417816 */ /* 0x040fe200000000ff */
[----:B------:R-:W-:Y:S01]  /*5e80*/  UPRMT UR4, UR48, 0x654, UR4 ;  /* 0x0000065430047896 */ /* 0x000fe20008000004 */
[C---:B------:R-:W-:Y:S02]  /*5e90*/  SHF.L.U32 R64, R42.reuse, 0x10, RZ ;  /* 0x000000102a407819 */ /* 0x040fe400000006ff */
[----:B------:R-:W-:Y:S02]  /*5ea0*/  SHF.L.U32 R63, R42, 0x8, RZ ;  /* 0x000000082a3f7819 */ /* 0x000fe400000006ff */
[----:B------:R-:W-:Y:S02]  /*5eb0*/  SHF.R.S32.HI R42, RZ, 0x18, R42 ;  /* 0x00000018ff2a7819 */ /* 0x000fe4000001142a */
[C---:B------:R-:W-:Y:S02]  /*5ec0*/  PRMT R62, R43.reuse, 0x8880, RZ ;  /* 0x000088802b3e7816 */ /* 0x040fe400000000ff */
[----:B-1----:R-:W-:Y:S01]  /*5ed0*/  SYNCS.ARRIVE.TRANS64.RED.A1T0 RZ, [UR4], RZ ;  /* 0x000000ffffff79a7 */ /* 0x002fe20008100404 */
[----:B------:R-:W-:Y:S02]  /*5ee0*/  SHF.L.U32 R61, R43, 0x10, RZ ;  /* 0x000000102b3d7819 */ /* 0x000fe400000006ff */
[----:B------:R-:W-:Y:S02]  /*5ef0*/  SHF.R.S32.HI R43, RZ, 0x18, R43 ;  /* 0x00000018ff2b7819 */ /* 0x000fe4000001142b */
[----:B------:R-:W-:Y:S02]  /*5f00*/  SHF.L.U32 R51, R46, 0x8, RZ ;  /* 0x000000082e337819 */ /* 0x000fe400000006ff */
[----:B------:R-:W-:Y:S01]  /*5f10*/  SHF.R.S32.HI R3, RZ, 0x18, R3 ;  /* 0x00000018ff037819 */ /* 0x000fe20000011403 */
[C---:B----4-:R-:W-:Y:S01]  /*5f20*/  IMAD R4, R38.reuse, R4, RZ ;  /* 0x0000000426047224 */ /* 0x050fe200078e02ff */
[----:B------:R-:W-:Y:S01]  /*5f30*/  SHF.L.U32 R67, R41, 0x10, RZ ;  /* 0x0000001029437819 */ /* 0x000fe200000006ff */
[C---:B------:R-:W-:Y:S01]  /*5f40*/  IMAD R5, R38.reuse, R5, RZ ;  /* 0x0000000526057224 */ /* 0x040fe200078e02ff */
[----:B------:R-:W-:Y:S01]  /*5f50*/  SHF.R.S32.HI R41, RZ, 0x18, R41 ;  /* 0x00000018ff297819 */ /* 0x000fe20000011429 */
[----:B------:R-:W-:Y:S01]  /*5f60*/  IMAD R6, R38, R6, RZ ;  /* 0x0000000626067224 */ /* 0x000fe200078e02ff */
[----:B------:R-:W-:Y:S01]  /*5f70*/  PRMT R59, R44, 0x8880, RZ ;  /* 0x000088802c3b7816 */ /* 0x000fe200000000ff */
[----:B------:R-:W-:Y:S01]  /*5f80*/  IMAD R4, R0, R39, R4 ;  /* 0x0000002700047224 */ /* 0x000fe200078e0204 */
[----:B------:R-:W-:Y:S01]  /*5f90*/  MOV R0, R68 ;  /* 0x0000004400007202 */ /* 0x000fe20000000f00 */
[----:B------:R-:W-:Y:S01]  /*5fa0*/  IMAD R7, R38, R7, RZ ;  /* 0x0000000726077224 */ /* 0x000fe200078e02ff */
[----:B------:R-:W-:Y:S01]  /*5fb0*/  SHF.L.U32 R58, R44, 0x10, RZ ;  /* 0x000000102c3a7819 */ /* 0x000fe200000006ff */
[-C--:B------:R-:W-:Y:S01]  /*5fc0*/  IMAD R5, R2, R39.reuse, R5 ;  /* 0x0000002702057224 */ /* 0x080fe200078e0205 */
[----:B------:R-:W-:Y:S01]  /*5fd0*/  SHF.R.S32.HI R2, RZ, 0x18, R67 ;  /* 0x00000018ff027819 */ /* 0x000fe20000011443 */
[-C--:B------:R-:W-:Y:S01]  /*5fe0*/  IMAD R6, R3, R39.reuse, R6 ;  /* 0x0000002703067224 */ /* 0x080fe200078e0206 */
[----:B------:R-:W-:Y:S01]  /*5ff0*/  SHF.R.S32.HI R3, RZ, 0x18, R66 ;  /* 0x00000018ff037819 */ /* 0x000fe20000011442 */
[----:B------:R-:W-:Y:S01]  /*6000*/  IMAD R8, R38, R8, RZ ;  /* 0x0000000826087224 */ /* 0x000fe200078e02ff */
[C---:B------:R-:W-:Y:S01]  /*6010*/  PRMT R56, R45.reuse, 0x8880, RZ ;  /* 0x000088802d387816 */ /* 0x040fe200000000ff */
[----:B------:R-:W-:Y:S01]  /*6020*/  IMAD R7, R40, R39, R7 ;  /* 0x0000002728077224 */ /* 0x000fe200078e0207 */
[----:B------:R-:W-:Y:S01]  /*6030*/  MOV R40, R65 ;  /* 0x0000004100287202 */ /* 0x000fe20000000f00 */
[----:B------:R-:W-:Y:S01]  /*6040*/  IMAD R9, R38, R9, RZ ;  /* 0x0000000926097224 */ /* 0x000fe200078e02ff */
[----:B------:R-:W-:Y:S01]  /*6050*/  SHF.L.U32 R55, R45, 0x10, RZ ;  /* 0x000000102d377819 */ /* 0x000fe200000006ff */
[-C--:B------:R-:W-:Y:S01]  /*6060*/  IMAD R8, R0, R39.reuse, R8 ;  /* 0x0000002700087224 */ /* 0x080fe200078e0208 */
[----:B------:R-:W-:Y:S01]  /*6070*/  PRMT R53, R46, 0x8880, RZ ;  /* 0x000088802e357816 */ /* 0x000fe200000000ff */
[----:B------:R-:W-:Y:S01]  /*6080*/  IMAD R10, R38, R10, RZ ;  /* 0x0000000a260a7224 */ /* 0x000fe200078e02ff */
[----:B------:R-:W-:Y:S01]  /*6090*/  SHF.R.S32.HI R45, RZ, 0x18, R45 ;  /* 0x00000018ff2d7819 */ /* 0x000fe2000001142d */
[----:B------:R-:W-:Y:S01]  /*60a0*/  IMAD R9, R2, R39, R9 ;  /* 0x0000002702097224 */ /* 0x000fe200078e0209 */
[----:B------:R-:W-:Y:S01]  /*60b0*/  SHF.L.U32 R52, R46, 0x10, RZ ;  /* 0x000000102e347819 */ /* 0x000fe200000006ff */
[C---:B------:R-:W-:Y:S01]  /*60c0*/  IMAD R0, R38.reuse, R20, RZ ;  /* 0x0000001426007224 */ /* 0x040fe200078e02ff */
[C---:B------:R-:W-:Y:S01]  /*60d0*/  PRMT R50, R47.reuse, 0x8880, RZ ;  /* 0x000088802f327816 */ /* 0x040fe200000000ff */
[C---:B------:R-:W-:Y:S01]  /*60e0*/  IMAD R11, R38.reuse, R11, RZ ;  /* 0x0000000b260b7224 */ /* 0x040fe200078e02ff */
[----:B------:R-:W-:Y:S01]  /*60f0*/  SHF.R.S32.HI R46, RZ, 0x18, R46 ;  /* 0x00000018ff2e7819 */ /* 0x000fe2000001142e */
[C---:B------:R-:W-:Y:S01]  /*6100*/  IMAD R2, R38.reuse, R21, RZ ;  /* 0x0000001526027224 */ /* 0x040fe200078e02ff */
[----:B------:R-:W-:Y:S01]  /*6110*/  SHF.L.U32 R49, R47, 0x10, RZ ;  /* 0x000000102f317819 */ /* 0x000fe200000006ff */
[C---:B------:R-:W-:Y:S01]  /*6120*/  IMAD R20, R38.reuse, R24, RZ ;  /* 0x0000001826147224 */ /* 0x040fe200078e02ff */
[----:B------:R-:W-:Y:S01]  /*6130*/  SHF.R.S32.HI R47, RZ, 0x18, R47 ;  /* 0x00000018ff2f7819 */ /* 0x000fe2000001142f */
[----:B------:R-:W-:Y:S01]  /*6140*/  IMAD R21, R38, R25, RZ ;  /* 0x0000001926157224 */ /* 0x000fe200078e02ff */
[----:B------:R-:W-:Y:S01]  /*6150*/  SHF.L.U32 R57, R44, 0x8, RZ ;  /* 0x000000082c397819 */ /* 0x000fe200000006ff */
[----:B------:R-:W-:Y:S01]  /*6160*/  IMAD R24, R38, R28, RZ ;  /* 0x0000001c26187224 */ /* 0x000fe200078e02ff */
[----:B------:R-:W-:Y:S01]  /*6170*/  SHF.R.S32.HI R44, RZ, 0x18, R44 ;  /* 0x00000018ff2c7819 */ /* 0x000fe2000001142c */
[----:B------:R-:W-:Y:S01]  /*6180*/  IMAD R10, R3, R39, R10 ;  /* 0x00000027030a7224 */ /* 0x000fe200078e020a */
[----:B------:R-:W-:Y:S01]  /*6190*/  IADD3 R36, PT, PT, R36, 0x1, RZ ;  /* 0x0000000124247810 */ /* 0x000fe20007ffe0ff */
[C---:B------:R-:W-:Y:S02]  /*61a0*/  IMAD R12, R38.reuse, R12, RZ ;  /* 0x0000000c260c7224 */ /* 0x040fe400078e02ff */
[C---:B------:R-:W-:Y:S02]  /*61b0*/  IMAD R25, R38.reuse, R29, RZ ;  /* 0x0000001d26197224 */ /* 0x040fe400078e02ff */
[C---:B------:R-:W-:Y:S01]  /*61c0*/  IMAD R28, R38.reuse, R32, RZ ;  /* 0x00000020261c7224 */ /* 0x040fe200078e02ff */
[----:B------:R-:W-:Y:S01]  /*61d0*/  SHF.R.S32.HI R32, RZ, 0x18, R64 ;  /* 0x00000018ff207819 */ /* 0x000fe20000011440 */
[C---:B------:R-:W-:Y:S01]  /*61e0*/  IMAD R29, R38.reuse, R33, RZ ;  /* 0x00000021261d7224 */ /* 0x040fe200078e02ff */
[----:B------:R-:W-:Y:S01]  /*61f0*/  I2IP.S8.S32.SAT R33, R7, R6, RZ ;  /* 0x0000000607217239 */ /* 0x000fe200000014ff */
[----:B------:R-:W-:Y:S01]  /*6200*/  IMAD R11, R41, R39, R11 ;  /* 0x00000027290b7224 */ /* 0x000fe200078e020b */
[----:B------:R-:W-:Y:S01]  /*6210*/  MOV R7, R62 ;  /* 0x0000003e00077202 */ /* 0x000fe20000000f00 */
[C---:B------:R-:W-:Y:S01]  /*6220*/  IMAD R13, R38.reuse, R13, RZ ;  /* 0x0000000d260d7224 */ /* 0x040fe200078e02ff */
[----:B------:R-:W-:Y:S01]  /*6230*/  SHF.R.S32.HI R6, RZ, 0x18, R63 ;  /* 0x00000018ff067819 */ /* 0x000fe2000001143f */
[----:B------:R-:W-:Y:S01]  /*6240*/  IMAD R14, R38, R14, RZ ;  /* 0x0000000e260e7224 */ /* 0x000fe200078e02ff */
[----:B------:R-:W-:Y:S01]  /*6250*/  I2IP.S8.S32.SAT R41, R11, R10, RZ ;  /* 0x0000000a0b297239 */ /* 0x000fe200000014ff */
[----:B------:R-:W-:Y:S01]  /*6260*/  IMAD R12, R40, R39, R12 ;  /* 0x00000027280c7224 */ /* 0x000fe200078e020c */
[----:B------:R-:W-:Y:S01]  /*6270*/  I2IP.S8.S32.SAT R40, R5, R4, R33 ;  /* 0x0000000405287239 */ /* 0x000fe20000001421 */
[----:B------:R-:W-:Y:S01]  /*6280*/  IMAD R15, R38, R15, RZ ;  /* 0x0000000f260f7224 */ /* 0x000fe200078e02ff */
[----:B------:R-:W-:Y:S01]  /*6290*/  I2IP.S8.S32.SAT R41, R9, R8, R41 ;  /* 0x0000000809297239 */ /* 0x000fe20000001429 */
[-C--:B------:R-:W-:Y:S01]  /*62a0*/  IMAD R13, R32, R39.reuse, R13 ;  /* 0x00000027200d7224 */ /* 0x080fe200078e020d */
[----:B------:R-:W-:Y:S01]  /*62b0*/  SHF.R.S32.HI R10, RZ, 0x18, R61 ;  /* 0x00000018ff0a7819 */ /* 0x000fe2000001143d */
[----:B------:R-:W-:Y:S01]  /*62c0*/  IMAD R16, R38, R16, RZ ;  /* 0x0000001026107224 */ /* 0x000fe200078e02ff */
[----:B------:R-:W-:Y:S01]  /*62d0*/  SHF.R.S32.HI R5, RZ, 0x18, R58 ;  /* 0x00000018ff057819 */ /* 0x000fe2000001143a */
[----:B------:R-:W-:Y:S01]  /*62e0*/  IMAD R14, R6, R39, R14 ;  /* 0x00000027060e7224 */ /* 0x000fe200078e020e */
[----:B------:R-:W-:Y:S01]  /*62f0*/  SHF.R.S32.HI R11, RZ, 0x18, R60 ;  /* 0x00000018ff0b7819 */ /* 0x000fe2000001143c */
[----:B------:R-:W-:Y:S01]  /*6300*/  IMAD R17, R38, R17, RZ ;  /* 0x0000001126117224 */ /* 0x000fe200078e02ff */
[----:B------:R-:W-:Y:S01]  /*6310*/  SHF.R.S32.HI R6, RZ, 0x18, R57 ;  /* 0x00000018ff067819 */ /* 0x000fe20000011439 */
[-C--:B------:R-:W-:Y:S02]  /*6320*/  IMAD R15, R42, R39.reuse, R15 ;  /* 0x000000272a0f7224 */ /* 0x080fe400078e020f */
[C---:B------:R-:W-:Y:S02]  /*6330*/  IMAD R18, R38.reuse, R18, RZ ;  /* 0x0000001226127224 */ /* 0x040fe400078e02ff */
[----:B------:R-:W-:Y:S01]  /*6340*/  IMAD R16, R7, R39, R16 ;  /* 0x0000002707107224 */ /* 0x000fe200078e0210 */
[----:B------:R-:W-:Y:S01]  /*6350*/  I2IP.S8.S32.SAT R14, R15, R14, RZ ;  /* 0x0000000e0f0e7239 */ /* 0x000fe200000014ff */
[----:B------:R-:W-:Y:S01]  /*6360*/  IMAD R19, R38, R19, RZ ;  /* 0x0000001326137224 */ /* 0x000fe200078e02ff */
[----:B------:R-:W-:Y:S01]  /*6370*/  SHF.R.S32.HI R7, RZ, 0x18, R48 ;  /* 0x00000018ff077819 */ /* 0x000fe20000011430 */
[-C--:B------:R-:W-:Y:S01]  /*6380*/  IMAD R17, R10, R39.reuse, R17 ;  /* 0x000000270a117224 */ /* 0x080fe200078e0211 */
[----:B------:R-:W-:Y:S01]  /*6390*/  I2IP.S8.S32.SAT R42, R13, R12, R14 ;  /* 0x0000000c0d2a7239 */ /* 0x000fe2000000140e */
[-C--:B------:R-:W-:Y:S02]  /*63a0*/  IMAD R18, R11, R39.reuse, R18 ;  /* 0x000000270b127224 */ /* 0x080fe400078e0212 */
[----:B------:R-:W-:Y:S02]  /*63b0*/  IMAD.MOV.U32 R4, RZ, RZ, R59 ;  /* 0x000000ffff047224 */ /* 0x000fe400078e003b */
[-C--:B------:R-:W-:Y:S02]  /*63c0*/  IMAD R19, R43, R39.reuse, R19 ;  /* 0x000000272b137224 */ /* 0x080fe400078e0213 */
[----:B------:R-:W-:Y:S02]  /*63d0*/  IMAD R3, R38, R22, RZ ;  /* 0x0000001626037224 */ /* 0x000fe400078e02ff */
[----:B------:R-:W-:Y:S01]  /*63e0*/  IMAD R0, R4, R39, R0 ;  /* 0x0000002704007224 */ /* 0x000fe200078e0200 */
[----:B------:R-:W-:Y:S01]  /*63f0*/  I2IP.S8.S32.SAT R18, R19, R18, RZ ;  /* 0x0000001213127239 */ /* 0x000fe200000014ff */
[----:B------:R-:W-:Y:S01]  /*6400*/  IMAD R23, R38, R23, RZ ;  /* 0x0000001726177224 */ /* 0x000fe200078e02ff */
[----:B------:R-:W-:Y:S01]  /*6410*/  MOV R4, R56 ;  /* 0x0000003800047202 */ /* 0x000fe20000000f00 */
[-C--:B------:R-:W-:Y:S01]  /*6420*/  IMAD R2, R5, R39.reuse, R2 ;  /* 0x0000002705027224 */ /* 0x080fe200078e0202 */
[----:B------:R-:W-:Y:S01]  /*6430*/  I2IP.S8.S32.SAT R43, R17, R16, R18 ;  /* 0x00000010112b7239 */ /* 0x000fe20000001412 */
[-C--:B------:R-:W-:Y:S01]  /*6440*/  IMAD R3, R6, R39.reuse, R3 ;  /* 0x0000002706037224 */ /* 0x080fe200078e0203 */
[----:B------:R-:W-:Y:S01]  /*6450*/  SHF.R.S32.HI R5, RZ, 0x18, R55 ;  /* 0x00000018ff057819 */ /* 0x000fe20000011437 */
[-C--:B------:R-:W-:Y:S01]  /*6460*/  IMAD R23, R44, R39.reuse, R23 ;  /* 0x000000272c177224 */ /* 0x080fe200078e0217 */
[----:B------:R-:W-:Y:S01]  /*6470*/  SHF.R.S32.HI R6, RZ, 0x18, R54 ;  /* 0x00000018ff067819 */ /* 0x000fe20000011436 */
[----:B------:R-:W-:Y:S01]  /*6480*/  IMAD R22, R38, R26, RZ ;  /* 0x0000001a26167224 */ /* 0x000fe200078e02ff */
[----:B------:R1:W-:Y:S01]  /*6490*/  STS.128 [R79+UR44+0x1200], R40 ;  /* 0x001200284f007988 */ /* 0x0003e20008000c2c */
[----:B------:R-:W-:Y:S01]  /*64a0*/  IMAD R20, R4, R39, R20 ;  /* 0x0000002704147224 */ /* 0x000fe200078e0214 */
[----:B------:R-:W-:Y:S01]  /*64b0*/  I2IP.S8.S32.SAT R3, R23, R3, RZ ;  /* 0x0000000317037239 */ /* 0x000fe200000014ff */
[----:B------:R-:W-:Y:S01]  /*64c0*/  IMAD R27, R38, R27, RZ ;  /* 0x0000001b261b7224 */ /* 0x000fe200078e02ff */
[----:B------:R-:W-:Y:S01]  /*64d0*/  MOV R4, R53 ;  /* 0x0000003500047202 */ /* 0x000fe20000000f00 */
[-C--:B------:R-:W-:Y:S01]  /*64e0*/  IMAD R21, R5, R39.reuse, R21 ;  /* 0x0000002705157224 */ /* 0x080fe200078e0215 */
[----:B------:R-:W-:Y:S01]  /*64f0*/  SHF.R.S32.HI R5, RZ, 0x18, R52 ;  /* 0x00000018ff057819 */ /* 0x000fe20000011434 */
[-C--:B------:R-:W-:Y:S01]  /*6500*/  IMAD R22, R6, R39.reuse, R22 ;  /* 0x0000002706167224 */ /* 0x080fe200078e0216 */
[----:B------:R-:W-:Y:S01]  /*6510*/  SHF.R.S32.HI R6, RZ, 0x18, R49 ;  /* 0x00000018ff067819 */ /* 0x000fe20000011431 */
[-C--:B------:R-:W-:Y:S02]  /*6520*/  IMAD R27, R45, R39.reuse, R27 ;  /* 0x000000272d1b7224 */ /* 0x080fe400078e021b */
[-C--:B------:R-:W-:Y:S01]  /*6530*/  IMAD R24, R4, R39.reuse, R24 ;  /* 0x0000002704187224 */ /* 0x080fe200078e0218 */
[----:B------:R-:W-:Y:S01]  /*6540*/  SHF.R.S32.HI R4, RZ, 0x18, R51 ;  /* 0x00000018ff047819 */ /* 0x000fe20000011433 */
[C---:B------:R-:W-:Y:S02]  /*6550*/  IMAD R26, R38.reuse, R30, RZ ;  /* 0x0000001e261a7224 */ /* 0x040fe400078e02ff */
[----:B------:R-:W-:Y:S01]  /*6560*/  IMAD R25, R5, R39, R25 ;  /* 0x0000002705197224 */ /* 0x000fe200078e0219 */
[----:B------:R-:W-:Y:S01]  /*6570*/  MOV R5, R50 ;  /* 0x0000003200057202 */ /* 0x000fe20000000f00 */
[----:B------:R-:W-:Y:S02]  /*6580*/  IMAD R31, R38, R31, RZ ;  /* 0x0000001f261f7224 */ /* 0x000fe400078e02ff */
[-C--:B------:R-:W-:Y:S01]  /*6590*/  IMAD R26, R4, R39.reuse, R26 ;  /* 0x00000027041a7224 */ /* 0x080fe200078e021a */
[----:B------:R-:W-:Y:S01]  /*65a0*/  I2IP.S8.S32.SAT R4, R2, R0, R3 ;  /* 0x0000000002047239 */ /* 0x000fe20000001403 */
[-C--:B------:R-:W-:Y:S02]  /*65b0*/  IMAD R31, R46, R39.reuse, R31 ;  /* 0x000000272e1f7224 */ /* 0x080fe400078e021f */
[-C--:B------:R-:W-:Y:S01]  /*65c0*/  IMAD R28, R5, R39.reuse, R28 ;  /* 0x00000027051c7224 */ /* 0x080fe200078e021c */
[----:B------:R-:W-:Y:S01]  /*65d0*/  I2IP.S8.S32.SAT R5, R27, R22, RZ ;  /* 0x000000161b057239 */ /* 0x000fe200000014ff */
[----:B------:R-:W-:Y:S02]  /*65e0*/  IMAD R30, R38, R34, RZ ;  /* 0x00000022261e7224 */ /* 0x000fe400078e02ff */
[----:B------:R-:W-:Y:S01]  /*65f0*/  IMAD R29, R6, R39, R29 ;  /* 0x00000027061d7224 */ /* 0x000fe200078e021d */
[----:B------:R-:W-:Y:S01]  /*6600*/  I2IP.S8.S32.SAT R6, R31, R26, RZ ;  /* 0x0000001a1f067239 */ /* 0x000fe200000014ff */
[----:B------:R-:W-:Y:S01]  /*6610*/  IMAD R35, R38, R35, RZ ;  /* 0x0000002326237224 */ /* 0x000fe200078e02ff */
[----:B------:R-:W-:Y:S01]  /*6620*/  I2IP.S8.S32.SAT R5, R21, R20, R5 ;  /* 0x0000001415057239 */ /* 0x000fe20000001405 */
[-C--:B------:R-:W-:Y:S01]  /*6630*/  IMAD R30, R7, R39.reuse, R30 ;  /* 0x00000027071e7224 */ /* 0x080fe200078e021e */
[----:B------:R-:W-:Y:S01]  /*6640*/  I2IP.S8.S32.SAT R6, R25, R24, R6 ;  /* 0x0000001819067239 */ /* 0x000fe20000001406 */
[----:B------:R-:W-:Y:S05]  /*6650*/  IMAD R35, R47, R39, R35 ;  /* 0x000000272f237224 */ /* 0x000fea00078e0223 */
[----:B------:R-:W-:Y:S04]  /*6660*/  I2IP.S8.S32.SAT R7, R35, R30, RZ ;  /* 0x0000001e23077239 */ /* 0x000fe800000014ff */
[----:B------:R-:W-:Y:S05]  /*6670*/  I2IP.S8.S32.SAT R7, R29, R28, R7 ;  /* 0x0000001c1d077239 */ /* 0x000fea0000001407 */
[----:B------:R1:W-:Y:S01]  /*6680*/  STS.128 [R78+0x1010], R4 ;  /* 0x001010044e007388 */ /* 0x0003e20000000c00 */
[----:B------:R-:W-:Y:S01]  /*6690*/  @!PT LDS RZ, [RZ] ;  /* 0x00000000fffff984 */ /* 0x000fe20000000800 */
[----:B------:R-:W-:Y:S01]  /*66a0*/  @!PT LDS RZ, [RZ] ;  /* 0x00000000fffff984 */ /* 0x000fe20000000800 */
[----:B------:R-:W-:Y:S01]  /*66b0*/  @!PT LDS RZ, [RZ] ;  /* 0x00000000fffff984 */ /* 0x000fe20000000800 */
[----:B------:R-:W-:Y:S01]  /*66c0*/  @!PT LDS RZ, [RZ] ;  /* 0x00000000fffff984 */ /* 0x000fe20000000800 */
[----:B------:R3:W-:Y:S07]  /*66d0*/  MEMBAR.ALL.CTA ;  /* 0x0000000000007992 */ /* 0x0007ee0000008000 */
[----:B---3--:R-:W3:Y:S02]  /*66e0*/  FENCE.VIEW.ASYNC.S ;  /* 0x00000000000073c6 */ /* 0x008ee40000000000 */
[----:B---3--:R-:W-:Y:S06]  /*66f0*/  BAR.SYNC.DEFER_BLOCKING 0x1, 0x80 ;  /* 0x0042000000007b1d */ /* 0x008fec0000010000 */
[----:B------:R-:W-:Y:S05]  /*6700*/  @P0 BRA `(.L_x_100) ;  /* 0x0000000000300947 */ /* 0x000fea0003800000 */
[----:B------:R-:W-:Y:S02]  /*6710*/  UIADD3 UR4, UPT, UPT, UR44, 0x1200, URZ ;  /* 0x000012002c047890 */ /* 0x000fe4000fffe0ff */
[----:B------:R-:W-:Y:S02]  /*6720*/  USHF.L.U32 UR9, UR45, 0x6, URZ ;  /* 0x000000062d097899 */ /* 0x000fe400080006ff */
[----:B------:R-:W-:Y:S02]  /*6730*/  USHF.L.U32 UR10, UR46, 0x6, URZ ;  /* 0x000000062e0a7899 */ /* 0x000fe400080006ff */
[----:B------:R-:W-:Y:S01]  /*6740*/  MOV R86, UR4 ;  /* 0x0000000400567c02 */ /* 0x000fe20008000f00 */
[----:B------:R-:W-:Y:S01]  /*6750*/  UIADD3 UR4, UP0, UPT, UR62, 0x680, URZ ;  /* 0x000006803e047890 */ /* 0x000fe2000ff1e0ff */
[----:B------:R-:W-:Y:S02]  /*6760*/  UMOV UR11, UR36 ;  /* 0x00000024000b7c82 */ /* 0x000fe40008000000 */
[----:B------:R-:W-:Y:S01]  /*6770*/  R2UR UR8, R86 ;  /* 0x00000000560872ca */ /* 0x000fe200000e0000 */
[----:B------:R-:W-:Y:S11]  /*6780*/  UIADD3.X UR5, UPT, UPT, URZ, UR63, URZ, UP0, !UPT ;  /* 0x0000003fff057290 */ /* 0x000ff600087fe4ff */
[----:B------:R-:W-:Y:S01]  /*6790*/  @!UPT UIADD3 URZ, UPT, UPT, URZ, URZ, URZ ;  /* 0x000000fffffff290 */ /* 0x000fe2000fffe0ff */
[----:B------:R3:W-:Y:S01]  /*67a0*/  UTMASTG.3D [UR8], [UR4] ;  /* 0x00000008040073b5 */ /* 0x0007e20008010000 */
[----:B------:R0:W-:Y:S01]  /*67b0*/  UTMACMDFLUSH ;  /* 0x00000000000079b7 */ /* 0x0001e20000000000 */
[----:B---3--:R-:W-:Y:S04]  /*67c0*/  DEPBAR.LE SB0, 0x0 ;  /* 0x000080000000791a */ /* 0x008fe80000000000 */
.L_x_100:
[----:B------:R-:W-:Y:S05]  /*67d0*/  BSYNC.RECONVERGENT B0 ;  /* 0x0000000000007941 */ /* 0x000fea0003800200 */
.L_x_99:
[----:B------:R-:W-:Y:S01]  /*67e0*/  BAR.SYNC.DEFER_BLOCKING 0x1, 0x80 ;  /* 0x0042000000007b1d */ /* 0x000fe20000010000 */
[----:B------:R-:W-:Y:S01]  /*67f0*/  ISETP.NE.AND P0, PT, R82, 0x2, PT ;  /* 0x000000025200780c */ /* 0x000fe20003f05270 */
[----:B------:R-:W-:Y:S01]  /*6800*/  UISETP.NE.AND UP0, UPT, UR47, URZ, UPT ;  /* 0x000000ff2f00728c */ /* 0x000fe2000bf05270 */
[----:B------:R-:W-:Y:S01]  /*6810*/  ISETP.NE.AND P1, PT, R36, 0x4, PT ;  /* 0x000000042400780c */ /* 0x000fe20003f25270 */
[----:B------:R-:W-:Y:S01]  /*6820*/  UIADD3 UR45, UPT, UPT, UR37, UR60, URZ ;  /* 0x0000003c252d7290 */ /* 0x000fe2000fffe0ff */
[----:B------:R-:W-:Y:S01]  /*6830*/  SEL R2, RZ, 0x1, P0 ;  /* 0x00000001ff027807 */ /* 0x000fe20000000000 */
[----:B------:R-:W-:Y:S01]  /*6840*/  UIADD3 UR46, UPT, UPT, UR38, UR57, URZ ;  /* 0x00000039262e7290 */ /* 0x000fe2000fffe0ff */
[----:B------:R-:W-:Y:S02]  /*6850*/  SEL R0, RZ, 0x1, P1 ;  /* 0x00000001ff007807 */ /* 0x000fe40000800000 */
[----:B------:R-:W-:Y:S02]  /*6860*/  LOP3.LUT R84, R84, R2, RZ, 0x3c, !PT ;  /* 0x0000000254547212 */ /* 0x000fe400078e3cff */
[----:B------:R-:W-:Y:S02]  /*6870*/  LOP3.LUT R85, R85, R0, RZ, 0x3c, !PT ;  /* 0x0000000055557212 */ /* 0x000fe400078e3cff */
[----:B------:R-:W-:Y:S02]  /*6880*/  SEL R82, R82, RZ, P0 ;  /* 0x000000ff52527207 */ /* 0x000fe40000000000 */
[----:B------:R-:W-:Y:S01]  /*6890*/  SEL R36, R36, RZ, P1 ;  /* 0x000000ff24247207 */ /* 0x000fe20000800000 */
[----:B------:R-:W-:Y:S01]  /*68a0*/  UMOV UR36, UR51 ;  /* 0x0000003300247c82 */ /* 0x000fe20008000000 */
[----:B------:R-:W-:Y:S05]  /*68b0*/  BRA.U UP0, `(.L_x_101) ;  /* 0xffffffe500107547 */ /* 0x000fea000b83ffff */
[----:B------:R-:W-:Y:S05]  /*68c0*/  EXIT ;  /* 0x000000000000794d */ /* 0x000fea0003800000 */
.L_x_24:
[----:B--2---:R2:W3:Y:S02]  /*68d0*/  SYNCS.PHASECHK.TRANS64.TRYWAIT P0, [R0+URZ+0xd0], R2 ;  /* 0x0000d002000075a7 */ /* 0x0044e400080011ff */
[----:B---3--:R-:W-:Y:S05]  /*68e0*/  @!P0 NANOSLEEP.SYNCS 0x989680 ;  /* 0x009896800000895d */ /* 0x008fea0003900000 */
[----:B------:R-:W3:Y:S02]  /*68f0*/  @!P0 SYNCS.PHASECHK.TRANS64 P0, [R0+URZ+0xd0], R2 ;  /* 0x0000d002000085a7 */ /* 0x000ee400080010ff */
[----:B---3--:R-:W-:Y:S05]  /*6900*/  @!P0 BRA `(.L_x_24) ;  /* 0xfffffffc00f08947 */ /* 0x008fea000383ffff */
[----:B------:R-:W-:Y:S05]  /*6910*/  BRA `(.L_x_102) ;  /* 0xffffffb000107947 */ /* 0x000fea000383ffff */
.L_x_27:
[----:B-1----:R-:W-:-:S07]  /*6920*/  MOV R0, UR33 ;  /* 0x0000002100007c02 */ /* 0x002fce0008000f00 */
.L_x_103:
[----:B-1----:R1:W2:Y:S02]  /*6930*/  SYNCS.PHASECHK.TRANS64.TRYWAIT P0, [R0+URZ+0x20], R3 ;  /* 0x00002003000075a7 */ /* 0x0022a400080011ff */
[----:B--2---:R-:W-:Y:S05]  /*6940*/  @!P0 NANOSLEEP.SYNCS 0x989680 ;  /* 0x009896800000895d */ /* 0x004fea0003900000 */
[----:B------:R-:W2:Y:S02]  /*6950*/  @!P0 SYNCS.PHASECHK.TRANS64 P0, [R0+URZ+0x20], R3 ;  /* 0x00002003000085a7 */ /* 0x000ea400080010ff */
[----:B--2---:R-:W-:Y:S05]  /*6960*/  @!P0 BRA `(.L_x_103) ;  /* 0xfffffffc00f08947 */ /* 0x004fea000383ffff */
[----:B------:R-:W-:Y:S05]  /*6970*/  BRA `(.L_x_26) ;  /* 0xffffffb0005c7947 */ /* 0x000fea000383ffff */
.L_x_34:
[----:B-1----:R-:W-:-:S07]  /*6980*/  MOV R0, UR17 ;  /* 0x0000001100007c02 */ /* 0x002fce0008000f00 */
.L_x_104:
[----:B-1----:R1:W2:Y:S02]  /*6990*/  SYNCS.PHASECHK.TRANS64.TRYWAIT P0, [R0+URZ+0x20], R3 ;  /* 0x00002003000075a7 */ /* 0x0022a400080011ff */
[----:B--2---:R-:W-:Y:S05]  /*69a0*/  @!P0 NANOSLEEP.SYNCS 0x989680 ;  /* 0x009896800000895d */ /* 0x004fea0003900000 */
[----:B------:R-:W2:Y:S02]  /*69b0*/  @!P0 SYNCS.PHASECHK.TRANS64 P0, [R0+URZ+0x20], R3 ;  /* 0x00002003000085a7 */ /* 0x000ea400080010ff */
[----:B--2---:R-:W-:Y:S05]  /*69c0*/  @!P0 BRA `(.L_x_104) ;  /* 0xfffffffc00f08947 */ /* 0x004fea000383ffff */
[----:B------:R-:W-:Y:S05]  /*69d0*/  BRA `(.L_x_33) ;  /* 0xffffffb400207947 */ /* 0x000fea000383ffff */
.L_x_39:
[----:B-1----:R1:W2:Y:S02]  /*69e0*/  SYNCS.PHASECHK.TRANS64.TRYWAIT P0, [R3+URZ+0x60], R0 ;  /* 0x00006000030075a7 */ /* 0x0022a400080011ff */
[----:B--2---:R-:W-:Y:S05]  /*69f0*/  @!P0 NANOSLEEP.SYNCS 0x989680 ;  /* 0x009896800000895d */ /* 0x004fea0003900000 */
[----:B------:R-:W2:Y:S02]  /*6a00*/  @!P0 SYNCS.PHASECHK.TRANS64 P0, [R3+URZ+0x60], R0 ;  /* 0x00006000030085a7 */ /* 0x000ea400080010ff */
[----:B--2---:R-:W-:Y:S05]  /*6a10*/  @!P0 BRA `(.L_x_39) ;  /* 0xfffffffc00f08947 */ /* 0x004fea000383ffff */
[----:B------:R-:W-:Y:S05]  /*6a20*/  BRA `(.L_x_105) ;  /* 0xffffffb400cc7947 */ /* 0x000fea000383ffff */
.L_x_43:
[----:B------:R-:W-:-:S07]  /*6a30*/  MOV R0, UR4 ;  /* 0x0000000400007c02 */ /* 0x000fce0008000f00 */
.L_x_106:
[----:B-1----:R1:W2:Y:S02]  /*6a40*/  SYNCS.PHASECHK.TRANS64.TRYWAIT P0, [R0+URZ], R2 ;  /* 0x00000002000075a7 */ /* 0x0022a400080011ff */
[----:B--2---:R-:W-:Y:S05]  /*6a50*/  @!P0 NANOSLEEP.SYNCS 0x989680 ;  /* 0x009896800000895d */ /* 0x004fea0003900000 */
[----:B------:R-:W2:Y:S02]  /*6a60*/  @!P0 SYNCS.PHASECHK.TRANS64 P0, [R0+URZ], R2 ;  /* 0x00000002000085a7 */ /* 0x000ea400080010ff */
[----:B--2---:R-:W-:Y:S05]  /*6a70*/  @!P0 BRA `(.L_x_106) ;  /* 0xfffffffc00f08947 */ /* 0x004fea000383ffff */
[----:B------:R-:W-:Y:S05]  /*6a80*/  BRA `(.L_x_107) ;  /* 0xffffffbc00707947 */ /* 0x000fea000383ffff */
.L_x_44:
[----:B------:R-:W-:-:S07]  /*6a90*/  MOV R0, UR5 ;  /* 0x0000000500007c02 */ /* 0x000fce0008000f00 */
.L_x_108:
[----:B-1----:R1:W2:Y:S02]  /*6aa0*/  SYNCS.PHASECHK.TRANS64.TRYWAIT P0, [R0+URZ], R3 ;  /* 0x00000003000075a7 */ /* 0x0022a400080011ff */
[----:B--2---:R-:W-:Y:S05]  /*6ab0*/  @!P0 NANOSLEEP.SYNCS 0x989680 ;  /* 0x009896800000895d */ /* 0x004fea0003900000 */
[----:B------:R-:W2:Y:S02]  /*6ac0*/  @!P0 SYNCS.PHASECHK.TRANS64 P0, [R0+URZ], R3 ;  /* 0x00000003000085a7 */ /* 0x000ea400080010ff */
[----:B--2---:R-:W-:Y:S05]  /*6ad0*/  @!P0 BRA `(.L_x_108) ;  /* 0xfffffffc00f08947 */ /* 0x004fea000383ffff */
[----:B------:R-:W-:Y:S05]  /*6ae0*/  BRA `(.L_x_109) ;  /* 0xffffffbc007c7947 */ /* 0x000fea000383ffff */
.L_x_45:
[----:B------:R-:W-:-:S07]  /*6af0*/  MOV R0, UR5 ;  /* 0x0000000500007c02 */ /* 0x000fce0008000f00 */
.L_x_110:
[----:B-1----:R1:W2:Y:S02]  /*6b00*/  SYNCS.PHASECHK.TRANS64.TRYWAIT P0, [R0+URZ], R3 ;  /* 0x00000003000075a7 */ /* 0x0022a400080011ff */
[----:B--2---:R-:W-:Y:S05]  /*6b10*/  @!P0 NANOSLEEP.SYNCS 0x989680 ;  /* 0x009896800000895d */ /* 0x004fea0003900000 */
[----:B------:R-:W2:Y:S02]  /*6b20*/  @!P0 SYNCS.PHASECHK.TRANS64 P0, [R0+URZ], R3 ;  /* 0x00000003000085a7 */ /* 0x000ea400080010ff */
[----:B--2---:R-:W-:Y:S05]  /*6b30*/  @!P0 BRA `(.L_x_110) ;  /* 0xfffffffc00f08947 */ /* 0x004fea000383ffff */
[----:B------:R-:W-:Y:S05]  /*6b40*/  BRA `(.L_x_111) ;  /* 0xffffffbc00887947 */ /* 0x000fea000383ffff */
.L_x_48:
[----:B--2---:R2:W3:Y:S02]  /*6b50*/  SYNCS.PHASECHK.TRANS64.TRYWAIT P0, [R2+URZ+0xc0], R4 ;  /* 0x0000c004020075a7 */ /* 0x0044e400080011ff */
[----:B---3--:R-:W-:Y:S05]  /*6b60*/  @!P0 NANOSLEEP.SYNCS 0x989680 ;  /* 0x009896800000895d */ /* 0x008fea0003900000 */
[----:B------:R-:W3:Y:S02]  /*6b70*/  @!P0 SYNCS.PHASECHK.TRANS64 P0, [R2+URZ+0xc0], R4 ;  /* 0x0000c004020085a7 */ /* 0x000ee400080010ff */
[----:B---3--:R-:W-:Y:S05]  /*6b80*/  @!P0 BRA `(.L_x_48) ;  /* 0xfffffffc00f08947 */ /* 0x008fea000383ffff */
[----:B------:R-:W-:Y:S05]  /*6b90*/  BRA `(.L_x_112) ;  /* 0xffffffbc00e47947 */ /* 0x000fea000383ffff */
.L_x_49:
[----:B------:R-:W-:-:S07]  /*6ba0*/  MOV R2, UR4 ;  /* 0x0000000400027c02 */ /* 0x000fce0008000f00 */
.L_x_113:
[----:B--2---:R2:W3:Y:S02]  /*6bb0*/  SYNCS.PHASECHK.TRANS64.TRYWAIT P0, [R2+URZ+0x70], R5 ;  /* 0x00007005020075a7 */ /* 0x0044e400080011ff */
[----:B---3--:R-:W-:Y:S05]  /*6bc0*/  @!P0 NANOSLEEP.SYNCS 0x989680 ;  /* 0x009896800000895d */ /* 0x008fea0003900000 */
[----:B------:R-:W3:Y:S02]  /*6bd0*/  @!P0 SYNCS.PHASECHK.TRANS64 P0, [R2+URZ+0x70], R5 ;  /* 0x00007005020085a7 */ /* 0x000ee400080010ff */
[----:B---3--:R-:W-:Y:S05]  /*6be0*/  @!P0 BRA `(.L_x_113) ;  /* 0xfffffffc00f08947 */ /* 0x008fea000383ffff */
[----:B------:R-:W-:Y:S05]  /*6bf0*/  BRA `(.L_x_114) ;  /* 0xffffffbc00f47947 */ /* 0x000fea000383ffff */
.L_x_50:
[----:B--2---:R2:W3:Y:S02]  /*6c00*/  SYNCS.PHASECHK.TRANS64.TRYWAIT P1, [R2+URZ+0x60], R4 ;  /* 0x00006004020075a7 */ /* 0x0044e400080211ff */
[----:B---3--:R-:W-:Y:S05]  /*6c10*/  @!P1 NANOSLEEP.SYNCS 0x989680 ;  /* 0x009896800000995d */ /* 0x008fea0003900000 */
[----:B------:R-:W3:Y:S02]  /*6c20*/  @!P1 SYNCS.PHASECHK.TRANS64 P1, [R2+URZ+0x60], R4 ;  /* 0x00006004020095a7 */ /* 0x000ee400080210ff */
[----:B---3--:R-:W-:Y:S05]  /*6c30*/  @!P1 BRA `(.L_x_50) ;  /* 0xfffffffc00f09947 */ /* 0x008fea000383ffff */
[----:B------:R-:W-:Y:S05]  /*6c40*/  BRA `(.L_x_115) ;  /* 0xffffffc000247947 */ /* 0x000fea000383ffff */
.L_x_53:
[----:B------:R-:W-:-:S07]  /*6c50*/  MOV R0, UR4 ;  /* 0x0000000400007c02 */ /* 0x000fce0008000f00 */
.L_x_116:
[----:B--2---:R2:W3:Y:S02]  /*6c60*/  SYNCS.PHASECHK.TRANS64.TRYWAIT P0, [R0+URZ+0x70], R2 ;  /* 0x00007002000075a7 */ /* 0x0044e400080011ff */
[----:B---3--:R-:W-:Y:S05]  /*6c70*/  @!P0 NANOSLEEP.SYNCS 0x989680 ;  /* 0x009896800000895d */ /* 0x008fea0003900000 */
[----:B------:R-:W3:Y:S02]  /*6c80*/  @!P0 SYNCS.PHASECHK.TRANS64 P0, [R0+URZ+0x70], R2 ;  /* 0x00007002000085a7 */ /* 0x000ee400080010ff */
[----:B---3--:R-:W-:Y:S05]  /*6c90*/  @!P0 BRA `(.L_x_116) ;  /* 0xfffffffc00f08947 */ /* 0x008fea000383ffff */
[----:B------:R-:W-:Y:S05]  /*6ca0*/  BRA `(.L_x_52) ;  /* 0xffffffc000787947 */ /* 0x000fea000383ffff */
.L_x_60:
[----:B-1----:R1:W2:Y:S02]  /*6cb0*/  SYNCS.PHASECHK.TRANS64.TRYWAIT P1, [R0+URZ+0x60], R2 ;  /* 0x00006002000075a7 */ /* 0x0022a400080211ff */
[----:B--2---:R-:W-:Y:S05]  /*6cc0*/  @!P1 NANOSLEEP.SYNCS 0x989680 ;  /* 0x009896800000995d */ /* 0x004fea0003900000 */
[----:B------:R-:W2:Y:S02]  /*6cd0*/  @!P1 SYNCS.PHASECHK.TRANS64 P1, [R0+URZ+0x60], R2 ;  /* 0x00006002000095a7 */ /* 0x000ea400080210ff */
[----:B--2---:R-:W-:Y:S05]  /*6ce0*/  @!P1 BRA `(.L_x_60) ;  /* 0xfffffffc00f09947 */ /* 0x004fea000383ffff */
[----:B------:R-:W-:Y:S05]  /*6cf0*/  BRA `(.L_x_117) ;  /* 0xffffffc400dc7947 */ /* 0x000fea000383ffff */
.L_x_61:
[----:B------:R-:W-:-:S07]  /*6d00*/  MOV R2, UR23 ;  /* 0x0000001700027c02 */ /* 0x000fce0008000f00 */
.L_x_118:
[----:B-1----:R1:W2:Y:S02]  /*6d10*/  SYNCS.PHASECHK.TRANS64.TRYWAIT P0, [R2+URZ+0xa0], R0 ;  /* 0x0000a000020075a7 */ /* 0x0022a400080011ff */
[----:B--2---:R-:W-:Y:S05]  /*6d20*/  @!P0 NANOSLEEP.SYNCS 0x989680 ;  /* 0x009896800000895d */ /* 0x004fea0003900000 */
[----:B------:R-:W2:Y:S02]  /*6d30*/  @!P0 SYNCS.PHASECHK.TRANS64 P0, [R2+URZ+0xa0], R0 ;  /* 0x0000a000020085a7 */ /* 0x000ea400080010ff */
[----:B--2---:R-:W-:Y:S05]  /*6d40*/  @!P0 BRA `(.L_x_118) ;  /* 0xfffffffc00f08947 */ /* 0x004fea000383ffff */
[----:B------:R-:W-:Y:S05]  /*6d50*/  BRA `(.L_x_119) ;  /* 0xffffffc8002c7947 */ /* 0x000fea000383ffff */
.L_x_64:
[----:B------:R-:W-:Y:S07]  /*6d60*/  MOV R0, UR5 ;  /* 0x0000000500007c02 */ /* 0x000fee0008000f00 */
.L_x_120:
[----:B-1----:R1:W2:Y:S02]  /*6d70*/  SYNCS.PHASECHK.TRANS64.TRYWAIT P0, [R0+URZ], R2 ;  /* 0x00000002000075a7 */ /* 0x0022a400080011ff */
[----:B--2---:R-:W-:Y:S05]  /*6d80*/  @!P0 NANOSLEEP.SYNCS 0x989680 ;  /* 0x009896800000895d */ /* 0x004fea0003900000 */
[----:B------:R-:W2:Y:S02]  /*6d90*/  @!P0 SYNCS.PHASECHK.TRANS64 P0, [R0+URZ], R2 ;  /* 0x00000002000085a7 */ /* 0x000ea400080010ff */
[----:B--2---:R-:W-:Y:S05]  /*6da0*/  @!P0 BRA `(.L_x_120) ;  /* 0xfffffffc00f08947 */ /* 0x004fea000383ffff */
[----:B------:R-:W-:Y:S05]  /*6db0*/  BRA `(.L_x_63) ;  /* 0xffffffc800487947 */ /* 0x000fea000383ffff */
.L_x_67:
[----:B------:R-:W-:-:S07]  /*6dc0*/  MOV R0, UR4 ;  /* 0x0000000400007c02 */ /* 0x000fce0008000f00 */
.L_x_121:
[----:B--2---:R2:W4:Y:S02]  /*6dd0*/  SYNCS.PHASECHK.TRANS64.TRYWAIT P0, [R0+URZ], R2 ;  /* 0x00000002000075a7 */ /* 0x00452400080011ff */
[----:B----4-:R-:W-:Y:S05]  /*6de0*/  @!P0 NANOSLEEP.SYNCS 0x989680 ;  /* 0x009896800000895d */ /* 0x010fea0003900000 */
[----:B------:R-:W4:Y:S02]  /*6df0*/  @!P0 SYNCS.PHASECHK.TRANS64 P0, [R0+URZ], R2 ;  /* 0x00000002000085a7 */ /* 0x000f2400080010ff */
[----:B----4-:R-:W-:Y:S05]  /*6e00*/  @!P0 BRA `(.L_x_121) ;  /* 0xfffffffc00f08947 */ /* 0x010fea000383ffff */
[----:B------:R-:W-:Y:S05]  /*6e10*/  BRA `(.L_x_122) ;  /* 0xffffffc800fc7947 */ /* 0x000fea000383ffff */
.L_x_68:
[----:B------:R-:W-:-:S07]  /*6e20*/  MOV R0, UR5 ;  /* 0x0000000500007c02 */ /* 0x000fce0008000f00 */
.L_x_123:
[----:B-1----:R1:W2:Y:S02]  /*6e30*/  SYNCS.PHASECHK.TRANS64.TRYWAIT P0, [R0+URZ], R3 ;  /* 0x00000003000075a7 */ /* 0x0022a400080011ff */
[----:B--2---:R-:W-:Y:S05]  /*6e40*/  @!P0 NANOSLEEP.SYNCS 0x989680 ;  /* 0x009896800000895d */ /* 0x004fea0003900000 */
[----:B------:R-:W2:Y:S02]  /*6e50*/  @!P0 SYNCS.PHASECHK.TRANS64 P0, [R0+URZ], R3 ;  /* 0x00000003000085a7 */ /* 0x000ea400080010ff */
[----:B--2---:R-:W-:Y:S05]  /*6e60*/  @!P0 BRA `(.L_x_123) ;  /* 0xfffffffc00f08947 */ /* 0x004fea000383ffff */
[----:B------:R-:W-:Y:S05]  /*6e70*/  BRA `(.L_x_124) ;  /* 0xffffffcc00087947 */ /* 0x000fea000383ffff */
.L_x_69:
[----:B------:R-:W-:-:S07]  /*6e80*/  MOV R0, UR5 ;  /* 0x0000000500007c02 */ /* 0x000fce0008000f00 */
.L_x_125:
[----:B-1----:R1:W2:Y:S02]  /*6e90*/  SYNCS.PHASECHK.TRANS64.TRYWAIT P0, [R0+URZ], R3 ;  /* 0x00000003000075a7 */ /* 0x0022a400080011ff */
[----:B--2---:R-:W-:Y:S05]  /*6ea0*/  @!P0 NANOSLEEP.SYNCS 0x989680 ;  /* 0x009896800000895d */ /* 0x004fea0003900000 */
[----:B------:R-:W2:Y:S02]  /*6eb0*/  @!P0 SYNCS.PHASECHK.TRANS64 P0, [R0+URZ], R3 ;  /* 0x00000003000085a7 */ /* 0x000ea400080010ff */
[----:B--2---:R-:W-:Y:S05]  /*6ec0*/  @!P0 BRA `(.L_x_125) ;  /* 0xfffffffc00f08947 */ /* 0x004fea000383ffff */
[----:B------:R-:W-:Y:S05]  /*6ed0*/  BRA `(.L_x_126) ;  /* 0xffffffcc00147947 */ /* 0x000fea000383ffff */
.L_x_70:
[----:B-1----:R-:W-:-:S07]  /*6ee0*/  MOV R0, UR4 ;  /* 0x0000000400007c02 */ /* 0x002fce0008000f00 */
.L_x_127:
[----:B-1----:R1:W2:Y:S02]  /*6ef0*/  SYNCS.PHASECHK.TRANS64.TRYWAIT P0, [R0+URZ], R2 ;  /* 0x00000002000075a7 */ /* 0x0022a400080011ff */
[----:B--2---:R-:W-:Y:S05]  /*6f00*/  @!P0 NANOSLEEP.SYNCS 0x989680 ;  /* 0x009896800000895d */ /* 0x004fea0003900000 */
[----:B------:R-:W2:Y:S02]  /*6f10*/  @!P0 SYNCS.PHASECHK.TRANS64 P0, [R0+URZ], R2 ;  /* 0x00000002000085a7 */ /* 0x000ea400080010ff */
[----:B--2---:R-:W-:Y:S05]  /*6f20*/  @!P0 BRA `(.L_x_127) ;  /* 0xfffffffc00f08947 */ /* 0x004fea000383ffff */
[----:B------:R-:W-:Y:S05]  /*6f30*/  BRA `(.L_x_128) ;  /* 0xffffffcc00207947 */ /* 0x000fea000383ffff */
.L_x_75:
[----:B---3--:R3:W4:Y:S02]  /*6f40*/  SYNCS.PHASECHK.TRANS64.TRYWAIT P0, [R7+URZ+0x60], R0 ;  /* 0x00006000070075a7 */ /* 0x00872400080011ff */
[----:B----4-:R-:W-:Y:S05]  /*6f50*/  @!P0 NANOSLEEP.SYNCS 0x989680 ;  /* 0x009896800000895d */ /* 0x010fea0003900000 */
[----:B------:R-:W4:Y:S02]  /*6f60*/  @!P0 SYNCS.PHASECHK.TRANS64 P0, [R7+URZ+0x60], R0 ;  /* 0x00006000070085a7 */ /* 0x000f2400080010ff */
[----:B----4-:R-:W-:Y:S05]  /*6f70*/  @!P0 BRA `(.L_x_75) ;  /* 0xfffffffc00f08947 */ /* 0x010fea000383ffff */
[----:B------:R-:W-:Y:S05]  /*6f80*/  BRA `(.L_x_129) ;  /* 0xffffffd000347947 */ /* 0x000fea000383ffff */
.L_x_78:
[----:B-1----:R-:W-:Y:S07]  /*6f90*/  MOV R0, UR17 ;  /* 0x0000001100007c02 */ /* 0x002fee0008000f00 */
.L_x_130:
[----:B-1----:R1:W3:Y:S02]  /*6fa0*/  SYNCS.PHASECHK.TRANS64.TRYWAIT P2, [R0+URZ+0x58], R7 ;  /* 0x00005807000075a7 */ /* 0x0022e400080411ff */
[----:B---3--:R-:W-:Y:S05]  /*6fb0*/  @!P2 NANOSLEEP.SYNCS 0x989680 ;  /* 0x009896800000a95d */ /* 0x008fea0003900000 */
[----:B------:R-:W3:Y:S02]  /*6fc0*/  @!P2 SYNCS.PHASECHK.TRANS64 P2, [R0+URZ+0x58], R7 ;  /* 0x000058070000a5a7 */ /* 0x000ee400080410ff */
[----:B---3--:R-:W-:Y:S05]  /*6fd0*/  @!P2 BRA `(.L_x_130) ;  /* 0xfffffffc00f0a947 */ /* 0x008fea000383ffff */
[----:B------:R-:W-:Y:S05]  /*6fe0*/  BRA `(.L_x_77) ;  /* 0xffffffd400947947 */ /* 0x000fea000383ffff */
.L_x_81:
[----:B-1----:R-:W-:Y:S07]  /*6ff0*/  MOV R0, UR17 ;  /* 0x0000001100007c02 */ /* 0x002fee0008000f00 */
.L_x_131:
[----:B-1----:R1:W3:Y:S02]  /*7000*/  SYNCS.PHASECHK.TRANS64.TRYWAIT P0, [R0+URZ+0x48], R6 ;  /* 0x00004806000075a7 */ /* 0x0022e400080011ff */
[----:B---3--:R-:W-:Y:S05]  /*7010*/  @!P0 NANOSLEEP.SYNCS 0x989680 ;  /* 0x009896800000895d */ /* 0x008fea0003900000 */
[----:B------:R-:W3:Y:S02]  /*7020*/  @!P0 SYNCS.PHASECHK.TRANS64 P0, [R0+URZ+0x48], R6 ;  /* 0x00004806000085a7 */ /* 0x000ee400080010ff */
[----:B---3--:R-:W-:Y:S05]  /*7030*/  @!P0 BRA `(.L_x_131) ;  /* 0xfffffffc00f08947 */ /* 0x008fea000383ffff */
[----:B------:R-:W-:Y:S05]  /*7040*/  BRA `(.L_x_132) ;  /* 0xffffffd400e47947 */ /* 0x000fea000383ffff */
.L_x_84:
[----:B---3--:R3:W1:Y:S02]  /*7050*/  SYNCS.PHASECHK.TRANS64.TRYWAIT P0, [R3+URZ+0x60], R0 ;  /* 0x00006000030075a7 */ /* 0x00866400080011ff */
[----:B-1----:R-:W-:Y:S05]  /*7060*/  @!P0 NANOSLEEP.SYNCS 0x989680 ;  /* 0x009896800000895d */ /* 0x002fea0003900000 */
[----:B------:R-:W1:Y:S02]  /*7070*/  @!P0 SYNCS.PHASECHK.TRANS64 P0, [R3+URZ+0x60], R0 ;  /* 0x00006000030085a7 */ /* 0x000e6400080010ff */
[----:B-1----:R-:W-:Y:S05]  /*7080*/  @!P0 BRA `(.L_x_84) ;  /* 0xfffffffc00f08947 */ /* 0x002fea000383ffff */
[----:B------:R-:W-:Y:S05]  /*7090*/  BRA `(.L_x_133) ;  /* 0xffffffdc002c7947 */ /* 0x000fea000383ffff */
.L_x_95:
[----:B-1----:R-:W-:Y:S04]  /*70a0*/  MOV R0, UR44 ;  /* 0x0000002c00007c02 */ /* 0x002fe80008000f00 */
[----:B------:R1:W2:Y:S03]  /*70b0*/  SYNCS.PHASECHK.TRANS64.TRYWAIT P1, [R0+URZ+0x40], R4 ;  /* 0x00004004000075a7 */ /* 0x0002a600080211ff */
[----:B--2---:R-:W-:Y:S05]  /*70c0*/  @!P1 NANOSLEEP.SYNCS 0x989680 ;  /* 0x009896800000995d */ /* 0x004fea0003900000 */
[----:B------:R-:W2:Y:S02]  /*70d0*/  @!P1 SYNCS.PHASECHK.TRANS64 P1, [R0+URZ+0x40], R4 ;  /* 0x00004004000095a7 */ /* 0x000ea400080210ff */
[----:B--2---:R-:W-:Y:S05]  /*70e0*/  @!P1 BRA `(.L_x_95) ;  /* 0xfffffffc00ec9947 */ /* 0x004fea000383ffff */
[----:B------:R-:W-:Y:S05]  /*70f0*/  BRA `(.L_x_94) ;  /* 0xffffffe8007c7947 */ /* 0x000fea000383ffff */
.L_x_97:
[----:B------:R1:W1:Y:S02]  /*7100*/  SYNCS.PHASECHK.TRANS64.TRYWAIT P1, [R16+URZ+0x80], R3 ;  /* 0x00008003100075a7 */ /* 0x00026400080211ff */
[----:B-1----:R-:W-:Y:S05]  /*7110*/  @!P1 NANOSLEEP.SYNCS 0x989680 ;  /* 0x009896800000995d */ /* 0x002fea0003900000 */
[----:B------:R-:W1:Y:S02]  /*7120*/  @!P1 SYNCS.PHASECHK.TRANS64 P1, [R16+URZ+0x80], R3 ;  /* 0x00008003100095a7 */ /* 0x000e6400080210ff */
[----:B-1----:R-:W-:Y:S05]  /*7130*/  @!P1 BRA `(.L_x_97) ;  /* 0xfffffffc00f09947 */ /* 0x002fea000383ffff */
[----:B------:R-:W-:Y:S05]  /*7140*/  BRA `(.L_x_96) ;  /* 0xffffffe800b87947 */ /* 0x000fea000383ffff */
        .weak           $__internal_0_$__cuda_sm10x_tcgen05_guardrail_trap_col_being_dealloced_not_returned_by_alloc
        .type           $__internal_0_$__cuda_sm10x_tcgen05_guardrail_trap_col_being_dealloced_not_returned_by_alloc,@function
        .size           $__internal_0_$__cuda_sm10x_tcgen05_guardrail_trap_col_being_dealloced_not_returned_by_alloc,($__internal_1_$__cuda_sm10x_tcgen05_guardrail_trap_phase_invalid_during_alloc - $__internal_0_$__cuda_sm10x_tcgen05_guardrail_trap_col_being_dealloced_not_returned_by_alloc)
$__internal_0_$__cuda_sm10x_tcgen05_guardrail_trap_col_being_dealloced_not_returned_by_alloc:
[----:B------:R-:W-:Y:S05]  /*7150*/  BPT.TRAP 0x1 ;  /* 0x000000040000795c */ /* 0x000fea0000300000 */
[----:B------:R-:W-:-:S04]  /*7160*/  HFMA2 R3, -RZ, RZ, 0, 0 ;  /* 0x00000000ff037431 */ /* 0x000fc800000001ff */
[----:B------:R-:W-:Y:S05]  /*7170*/  RET.REL.NODEC R2 `(_ZN7cutlass13device_kernelINS_4gemm6kernel13GemmUniversalIN4cute5tupleIJiiiiEEENS1_10collective13CollectiveMmaINS1_35MainloopSm100TmaUmmaWarpSpecializedILi4ELi2ELi4ENS5_IJNS4_1CILi2EEESB_NSA_ILi1EEEEEEEENS5_IJNSA_ILi64EEESF_SF_EEEaNS5_IJlSC_lEEEaSH_NS4_8TiledMMAINS4_8MMA_AtomIJNS4_15SM100_MMA_S8_SSIaaiLi64ELi64ELNS4_4UMMA5MajorE0ELSM_0ELNSL_8SaturateE0EEEEEENS4_6LayoutINS5_IJSC_SC_SC_EEENS5_IJNSA_ILi0EEESS_SS_EEEEENS5_IJNS4_10UnderscoreESV_SV_EEEEENS4_23SM90_TMA_LOAD_MULTICASTENS4_14ComposedLayoutINS4_7SwizzleILi2ELi4ELi3EEENS4_18smem_ptr_flag_bitsILi8EEENSQ_INS5_IJNSA_ILi8EEESF_EEENS5_IJSF_SC_EEEEEEEvNS4_8identityESY_S18_vS19_EENS_8epilogue10collective18CollectiveEpilogueINS1B_23Sm100TmaWarpSpecializedILi1ELi1ELi32ELb0ELb0EEEJSG_NS5_IJNSQ_ISF_SC_EES1G_EEEaSH_aSH_NS1B_6fusion15FusionCallbacksIS1F_NS1I_17LinearCombinationIaiaiLNS_15FloatRoundStyleE2EEESG_S1H_JEEENS4_5SM1004TMEM4LOAD26SM100_TMEM_LOAD_16dp32b32xENS4_13SM90_TMA_LOADES18_NS4_39AutoVectorizingCopyWithAssumedAlignmentILi128EEENS4_14SM90_TMA_STOREES18_S1U_S1U_EEEvvEEEEvNT_6ParamsE) ;  /* 0xffffff8c02a07950 */ /* 0x000fea0003c3ffff */
        .weak           $__internal_1_$__cuda_sm10x_tcgen05_guardrail_trap_phase_invalid_during_alloc
        .type           $__internal_1_$__cuda_sm10x_tcgen05_guardrail_trap_phase_invalid_during_alloc,@function
        .size           $__internal_1_$__cuda_sm10x_tcgen05_guardrail_trap_phase_invalid_during_alloc,($__internal_2_$__cuda_sm10x_tcgen05_guardrail_trap_unallocated_columns_being_dealloced - $__internal_1_$__cuda_sm10x_tcgen05_guardrail_trap_phase_invalid_during_alloc)
$__internal_1_$__cuda_sm10x_tcgen05_guardrail_trap_phase_invalid_during_alloc:
[----:B------:R-:W-:Y:S05]  /*7180*/  BPT.TRAP 0x1 ;  /* 0x000000040000795c */ /* 0x000fea0000300000 */
[----:B------:R-:W-:-:S04]  /*7190*/  MOV R5, 0x0 ;  /* 0x0000000000057802 */ /* 0x000fc80000000f00 */
[----:B------:R-:W-:Y:S05]  /*71a0*/  RET.REL.NODEC R4 `(_ZN7cutlass13device_kernelINS_4gemm6kernel13GemmUniversalIN4cute5tupleIJiiiiEEENS1_10collective13CollectiveMmaINS1_35MainloopSm100TmaUmmaWarpSpecializedILi4ELi2ELi4ENS5_IJNS4_1CILi2EEESB_NSA_ILi1EEEEEEEENS5_IJNSA_ILi64EEESF_SF_EEEaNS5_IJlSC_lEEEaSH_NS4_8TiledMMAINS4_8MMA_AtomIJNS4_15SM100_MMA_S8_SSIaaiLi64ELi64ELNS4_4UMMA5MajorE0ELSM_0ELNSL_8SaturateE0EEEEEENS4_6LayoutINS5_IJSC_SC_SC_EEENS5_IJNSA_ILi0EEESS_SS_EEEEENS5_IJNS4_10UnderscoreESV_SV_EEEEENS4_23SM90_TMA_LOAD_MULTICASTENS4_14ComposedLayoutINS4_7SwizzleILi2ELi4ELi3EEENS4_18smem_ptr_flag_bitsILi8EEENSQ_INS5_IJNSA_ILi8EEESF_EEENS5_IJSF_SC_EEEEEEEvNS4_8identityESY_S18_vS19_EENS_8epilogue10collective18CollectiveEpilogueINS1B_23Sm100TmaWarpSpecializedILi1ELi1ELi32ELb0ELb0EEEJSG_NS5_IJNSQ_ISF_SC_EES1G_EEEaSH_aSH_NS1B_6fusion15FusionCallbacksIS1F_NS1I_17LinearCombinationIaiaiLNS_15FloatRoundStyleE2EEESG_S1H_JEEENS4_5SM1004TMEM4LOAD26SM100_TMEM_LOAD_16dp32b32xENS4_13SM90_TMA_LOADES18_NS4_39AutoVectorizingCopyWithAssumedAlignmentILi128EEENS4_14SM90_TMA_STOREES18_S1U_S1U_EEEvvEEEEvNT_6ParamsE) ;  /* 0xffffff8c04947950 */ /* 0x000fea0003c3ffff */
        .weak           $__internal_2_$__cuda_sm10x_tcgen05_guardrail_trap_unallocated_columns_being_dealloced
        .type           $__internal_2_$__cuda_sm10x_tcgen05_guardrail_trap_unallocated_columns_being_dealloced,@function
        .size           $__internal_2_$__cuda_sm10x_tcgen05_guardrail_trap_unallocated_columns_being_dealloced,(.L_x_135 - $__internal_2_$__cuda_sm10x_tcgen05_guardrail_trap_unallocated_columns_being_dealloced)
$__internal_2_$__cuda_sm10x_tcgen05_guardrail_trap_unallocated_columns_being_dealloced:
[----:B------:R-:W-:Y:S05]  /*71b0*/  BPT.TRAP 0x1 ;  /* 0x000000040000795c */ /* 0x000fea0000300000 */
[----:B------:R-:W-:-:S04]  /*71c0*/  HFMA2 R3, -RZ, RZ, 0, 0 ;  /* 0x00000000ff037431 */ /* 0x000fc800000001ff */
[----:B------:R-:W-:Y:S05]  /*71d0*/  RET.REL.NODEC R2 `(_ZN7cutlass13device_kernelINS_4gemm6kernel13GemmUniversalIN4cute5tupleIJiiiiEEENS1_10collective13CollectiveMmaINS1_35MainloopSm100TmaUmmaWarpSpecializedILi4ELi2ELi4ENS5_IJNS4_1CILi2EEESB_NSA_ILi1EEEEEEEENS5_IJNSA_ILi64EEESF_SF_EEEaNS5_IJlSC_lEEEaSH_NS4_8TiledMMAINS4_8MMA_AtomIJNS4_15SM100_MMA_S8_SSIaaiLi64ELi64ELNS4_4UMMA5MajorE0ELSM_0ELNSL_8SaturateE0EEEEEENS4_6LayoutINS5_IJSC_SC_SC_EEENS5_IJNSA_ILi0EEESS_SS_EEEEENS5_IJNS4_10UnderscoreESV_SV_EEEEENS4_23SM90_TMA_LOAD_MULTICASTENS4_14ComposedLayoutINS4_7SwizzleILi2ELi4ELi3EEENS4_18smem_ptr_flag_bitsILi8EEENSQ_INS5_IJNSA_ILi8EEESF_EEENS5_IJSF_SC_EEEEEEEvNS4_8identityESY_S18_vS19_EENS_8epilogue10collective18CollectiveEpilogueINS1B_23Sm100TmaWarpSpecializedILi1ELi1ELi32ELb0ELb0EEEJSG_NS5_IJNSQ_ISF_SC_EES1G_EEEaSH_aSH_NS1B_6fusion15FusionCallbacksIS1F_NS1I_17LinearCombinationIaiaiLNS_15FloatRoundStyleE2EEESG_S1H_JEEENS4_5SM1004TMEM4LOAD26SM100_TMEM_LOAD_16dp32b32xENS4_13SM90_TMA_LOADES18_NS4_39AutoVectorizingCopyWithAssumedAlignmentILi128EEENS4_14SM90_TMA_STOREES18_S1U_S1U_EEEvvEEEEvNT_6ParamsE) ;  /* 0xffffff8c02887950 */ /* 0x000fea0003c3ffff */
.L_x_134:
[----:B------:R-:W-:-:S00]  /*71e0*/  BRA `(.L_x_134) ;  /* 0xfffffffc00fc7947 */ /* 0x000fc0000383ffff */
[----:B------:R-:W-:-:S00]  /*71f0*/  NOP ;  /* 0x0000000000007918 */ /* 0x000fc00000000000 */
        /* <DEDUP_REMOVED lines=8> */
.L_x_135:


//--------------------- .nv.global.init           --------------------------
	.section	.nv.global.init,"aw",@progbits
.nv.global.init:
	.type		$str$27,@object
	.size		$str$27,($str$28 - $str$27)
$str$27:
        /*0000*/ 	.byte	0x28, 0x61, 0x64, 0x64, 0x72, 0x65, 0x73, 0x73, 0x20, 0x26, 0x20, 0x6d, 0x61, 0x73, 0x6b, 0x29
        /*0010*/ 	.byte	0x20, 0x3d, 0x3d, 0x20, 0x30, 0x00
	.type		$str$28,@object
	.size		$str$28,($str$26 - $str$28)
$str$28:
        /*0016*/ 	.byte	0x2f, 0x74, 0x6d, 0x70, 0x2f, 0x63, 0x75, 0x74, 0x6c, 0x61, 0x73, 0x73, 0x5f, 0x73, 0x77, 0x65
        /*0026*/ 	.byte	0x65, 0x70, 0x5f, 0x73, 0x72, 0x63, 0x2f, 0x69, 0x6e, 0x63, 0x6c, 0x75, 0x64, 0x65, 0x2f, 0x63
        /*0036*/ 	.byte	0x75, 0x74, 0x65, 0x2f, 0x70, 0x6f, 0x69, 0x6e, 0x74, 0x65, 0x72, 0x5f, 0x66, 0x6c, 0x61, 0x67
        /*0046*/ 	.byte	0x67, 0x65, 0x64, 0x2e, 0x68, 0x70, 0x70, 0x00
	.type		$str$26,@object
	.size		$str$26,($str$25 - $str$26)
$str$26:
        /*004e*/ 	.byte	0x2f, 0x74, 0x6d, 0x70, 0x2f, 0x63, 0x75, 0x74, 0x6c, 0x61, 0x73, 0x73, 0x5f, 0x73, 0x77, 0x65
        /*005e*/ 	.byte	0x65, 0x70, 0x5f, 0x73, 0x72, 0x63, 0x2f, 0x69, 0x6e, 0x63, 0x6c, 0x75, 0x64, 0x65, 0x2f, 0x63
        /*006e*/ 	.byte	0x75, 0x74, 0x65, 0x2f, 0x61, 0x74, 0x6f, 0x6d, 0x2f, 0x63, 0x6f, 0x70, 0x79, 0x5f, 0x74, 0x72
        /*007e*/ 	.byte	0x61, 0x69, 0x74, 0x73, 0x5f, 0x73, 0x6d, 0x31, 0x30, 0x30, 0x2e, 0x68, 0x70, 0x70, 0x00
	.type		$str$25,@object
	.size		$str$25,(__unnamed_1 - $str$25)
$str$25:
        /*008d*/ 	.byte	0x28, 0x28, 0x75, 0x69, 0x6e, 0x74, 0x33, 0x32, 0x5f, 0x74, 0x28, 0x74, 0x68, 0x72, 0x65, 0x61
        /*009d*/ 	.byte	0x64, 0x49, 0x64, 0x78, 0x2e, 0x78, 0x29, 0x20, 0x2f, 0x20, 0x33, 0x32, 0x29, 0x20, 0x25, 0x20
        /*00ad*/ 	.byte	0x34, 0x29, 0x20, 0x3d, 0x3d, 0x20, 0x28, 0x28, 0x28, 0x74, 0x6d, 0x65, 0x6d, 0x5f, 0x61, 0x64
        /*00bd*/ 	.byte	0x64, 0x72, 0x20, 0x3e, 0x3e, 0x20, 0x31, 0x36, 0x29, 0x20, 0x2f, 0x20, 0x33, 0x32, 0x29, 0x20
        /*00cd*/ 	.byte	0x25, 0x20, 0x34, 0x29, 0x00
	.type		__unnamed_1,@object
	.size		__unnamed_1,(__unnamed_2 - __unnamed_1)
__unnamed_1:
        /*00d2*/ 	.byte	0x61, 0x75, 0x74, 0x6f, 0x20, 0x63, 0x75, 0x74, 0x65, 0x3a, 0x3a, 0x61, 0x73, 0x5f, 0x70, 0x6f
        /* <DEDUP_REMOVED lines=24> */
        /*0262*/ 	.byte	0x00
	.type		__unnamed_2,@object
	.size		__unnamed_2,(.L_2 - __unnamed_2)
__unnamed_2:
        /* <DEDUP_REMOVED lines=41> */
.L_2:


//--------------------- .nv.shared._ZN7cutlass13device_kernelINS_4gemm6kernel13GemmUniversalIN4cute5tupleIJiiiiEEENS1_10collective13CollectiveMmaINS1_35MainloopSm100TmaUmmaWarpSpecializedILi4ELi2ELi4ENS5_IJNS4_1CILi2EEESB_NSA_ILi1EEEEEEEENS5_IJNSA_ILi64EEESF_SF_EEEaNS5_IJlSC_lEEEaSH_NS4_8TiledMMAINS4_8MMA_AtomIJNS4_15SM100_MMA_S8_SSIaaiLi64ELi64ELNS4_4UMMA5MajorE0ELSM_0ELNSL_8SaturateE0EEEEEENS4_6LayoutINS5_IJSC_SC_SC_EEENS5_IJNSA_ILi0EEESS_SS_EEEEENS5_IJNS4_10UnderscoreESV_SV_EEEEENS4_23SM90_TMA_LOAD_MULTICASTENS4_14ComposedLayoutINS4_7SwizzleILi2ELi4ELi3EEENS4_18smem_ptr_flag_bitsILi8EEENSQ_INS5_IJNSA_ILi8EEESF_EEENS5_IJSF_SC_EEEEEEEvNS4_8identityESY_S18_vS19_EENS_8epilogue10collective18CollectiveEpilogueINS1B_23Sm100TmaWarpSpecializedILi1ELi1ELi32ELb0ELb0EEEJSG_NS5_IJNSQ_ISF_SC_EES1G_EEEaSH_aSH_NS1B_6fusion15FusionCallbacksIS1F_NS1I_17LinearCombinationIaiaiLNS_15FloatRoundStyleE2EEESG_S1H_JEEENS4_5SM1004TMEM4LOAD26SM100_TMEM_LOAD_16dp32b32xENS4_13SM90_TMA_LOADES18_NS4_39AutoVectorizingCopyWithAssumedAlignmentILi128EEENS4_14SM90_TMA_STOREES18_S1U_S1U_EEEvvEEEEvNT_6ParamsE --------------------------
	.section	.nv.shared._ZN7cutlass13device_kernelINS_4gemm6kernel13GemmUniversalIN4cute5tupleIJiiiiEEENS1_10collective13CollectiveMmaINS1_35MainloopSm100TmaUmmaWarpSpecializedILi4ELi2ELi4ENS5_IJNS4_1CILi2EEESB_NSA_ILi1EEEEEEEENS5_IJNSA_ILi64EEESF_SF_EEEaNS5_IJlSC_lEEEaSH_NS4_8TiledMMAINS4_8MMA_AtomIJNS4_15SM100_MMA_S8_SSIaaiLi64ELi64ELNS4_4UMMA5MajorE0ELSM_0ELNSL_8SaturateE0EEEEEENS4_6LayoutINS5_IJSC_SC_SC_EEENS5_IJNSA_ILi0EEESS_SS_EEEEENS5_IJNS4_10UnderscoreESV_SV_EEEEENS4_23SM90_TMA_LOAD_MULTICASTENS4_14ComposedLayoutINS4_7SwizzleILi2ELi4ELi3EEENS4_18smem_ptr_flag_bitsILi8EEENSQ_INS5_IJNSA_ILi8EEESF_EEENS5_IJSF_SC_EEEEEEEvNS4_8identityESY_S18_vS19_EENS_8epilogue10collective18CollectiveEpilogueINS1B_23Sm100TmaWarpSpecializedILi1ELi1ELi32ELb0ELb0EEEJSG_NS5_IJNSQ_ISF_SC_EES1G_EEEaSH_aSH_NS1B_6fusion15FusionCallbacksIS1F_NS1I_17LinearCombinationIaiaiLNS_15FloatRoundStyleE2EEESG_S1H_JEEENS4_5SM1004TMEM4LOAD26SM100_TMEM_LOAD_16dp32b32xENS4_13SM90_TMA_LOADES18_NS4_39AutoVectorizingCopyWithAssumedAlignmentILi128EEENS4_14SM90_TMA_STOREES18_S1U_S1U_EEEvvEEEEvNT_6ParamsE,"aw",@nobits
	.sectionflags	@""
	.align	16
	.zero		1024


//--------------------- .nv.shared.reserved.0     --------------------------
	.section	.nv.shared.reserved.0,"aw",@nobits
	.weak		__nv_reservedSMEM_offset_0_alias
	.size		__nv_reservedSMEM_offset_0_alias, 0, 64
	.other		__nv_reservedSMEM_offset_0_alias,@"STO_CUDA_RESERVED_SHARED STV_DEFAULT"
__nv_reservedSMEM_offset_0_alias:
	.zero		0
.nv.shared.reserved.0:
	.zero		64
	.weak		__nv_reservedSMEM_tcgen05_partition
	.type		__nv_reservedSMEM_tcgen05_partition,@object
	.size		__nv_reservedSMEM_tcgen05_partition,(.L_0 - __nv_reservedSMEM_tcgen05_partition)
__nv_reservedSMEM_tcgen05_partition:
	.zero		32
.L_0:


//--------------------- .nv.global                --------------------------
	.section	.nv.global,"aw",@nobits
.nv.global:
	.type		_ZN40_INTERNAL_b381941e_4_k_cu_729bb60a_104164cute1_E,@object
	.size		_ZN40_INTERNAL_b381941e_4_k_cu_729bb60a_104164cute1_E,(_ZN40_INTERNAL_b381941e_4_k_cu_729bb60a_104164cuda3std3__45__cpo6cbeginE - _ZN40_INTERNAL_b381941e_4_k_cu_729bb60a_104164cute1_E)
_ZN40_INTERNAL_b381941e_4_k_cu_729bb60a_104164cute1_E:
	.zero		1
	.type		_ZN40_INTERNAL_b381941e_4_k_cu_729bb60a_104164cuda3std3__45__cpo6cbeginE,@object
	.size		_ZN40_INTERNAL_b381941e_4_k_cu_729bb60a_104164cuda3std3__45__cpo6cbeginE,(_ZN40_INTERNAL_b381941e_4_k_cu_729bb60a_104164cuda3std3__48in_placeE - _ZN40_INTERNAL_b381941e_4_k_cu_729bb60a_104164cuda3std3__45__cpo6cbeginE)
_ZN40_INTERNAL_b381941e_4_k_cu_729bb60a_104164cuda3std3__45__cpo6cbeginE:
	.zero		1
	.type		_ZN40_INTERNAL_b381941e_4_k_cu_729bb60a_104164cuda3std3__48in_placeE,@object
	.size		_ZN40_INTERNAL_b381941e_4_k_cu_729bb60a_104164cuda3std3__48in_placeE,(_ZN40_INTERNAL_b381941e_4_k_cu_729bb60a_104164cuda3std6ranges3__45__cpo9iter_moveE - _ZN40_INTERNAL_b381941e_4_k_cu_729bb60a_104164cuda3std3__48in_placeE)
_ZN40_INTERNAL_b381941e_4_k_cu_729bb60a_104164cuda3std3__48in_placeE:
	.zero		1
	.type		_ZN40_INTERNAL_b381941e_4_k_cu_729bb60a_104164cuda3std6ranges3__45__cpo9iter_moveE,@object
	.size		_ZN40_INTERNAL_b381941e_4_k_cu_729bb60a_104164cuda3std6ranges3__45__cpo9iter_moveE,(_ZN40_INTERNAL_b381941e_4_k_cu_729bb60a_104164cuda3std3__45__cpo5beginE - _ZN40_INTERNAL_b381941e_4_k_cu_729bb60a_104164cuda3std6ranges3__45__cpo9iter_moveE)
_ZN40_INTERNAL_b381941e_4_k_cu_729bb60a_104164cuda3std6ranges3__45__cpo9iter_moveE:
	.zero		1
	.type		_ZN40_INTERNAL_b381941e_4_k_cu_729bb60a_104164cuda3std3__45__cpo5beginE,@object
	.size		_ZN40_INTERNAL_b381941e_4_k_cu_729bb60a_104164cuda3std3__45__cpo5beginE,(_ZN40_INTERNAL_b381941e_4_k_cu_729bb60a_104164cuda3std3__442_GLOBAL__N__b381941e_4_k_cu_729bb60a_104166ignoreE - _ZN40_INTERNAL_b381941e_4_k_cu_729bb60a_104164cuda3std3__45__cpo5beginE)
_ZN40_INTERNAL_b381941e_4_k_cu_729bb60a_104164cuda3std3__45__cpo5beginE:
	.zero		1
	.type		_ZN40_INTERNAL_b381941e_4_k_cu_729bb60a_104164cuda3std3__442_GLOBAL__N__b381941e_4_k_cu_729bb60a_104166ignoreE,@object
	.size		_ZN40_INTERNAL_b381941e_4_k_cu_729bb60a_104164cuda3std3__442_GLOBAL__N__b381941e_4_k_cu_729bb60a_104166ignoreE,(_ZN40_INTERNAL_b381941e_4_k_cu_729bb60a_104164cute7productE - _ZN40_INTERNAL_b381941e_4_k_cu_729bb60a_104164cuda3std3__442_GLOBAL__N__b381941e_4_k_cu_729bb60a_104166ignoreE)
_ZN40_INTERNAL_b381941e_4_k_cu_729bb60a_104164cuda3std3__442_GLOBAL__N__b381941e_4_k_cu_729bb60a_104166ignoreE:
	.zero		1
	.type		_ZN40_INTERNAL_b381941e_4_k_cu_729bb60a_104164cute7productE,@object
	.size		_ZN40_INTERNAL_b381941e_4_k_cu_729bb60a_104164cute7productE,(_ZN40_INTERNAL_b381941e_4_k_cu_729bb60a_104164cuda3std3__45__cpo3endE - _ZN40_INTERNAL_b381941e_4_k_cu_729bb60a_104164cute7productE)
_ZN40_INTERNAL_b381941e_4_k_cu_729bb60a_104164cute7productE:
	.zero		1
	.type		_ZN40_INTERNAL_b381941e_4_k_cu_729bb60a_104164cuda3std3__45__cpo3endE,@object
	.size		_ZN40_INTERNAL_b381941e_4_k_cu_729bb60a_104164cuda3std3__45__cpo3endE,(_ZN40_INTERNAL_b381941e_4_k_cu_729bb60a_104164cuda3std3__419piecewise_constructE - _ZN40_INTERNAL_b381941e_4_k_cu_729bb60a_104164cuda3std3__45__cpo3endE)
_ZN40_INTERNAL_b381941e_4_k_cu_729bb60a_104164cuda3std3__45__cpo3endE:
	.zero		1
	.type		_ZN40_INTERNAL_b381941e_4_k_cu_729bb60a_104164cuda3std3__419piecewise_constructE,@object
	.size		_ZN40_INTERNAL_b381941e_4_k_cu_729bb60a_104164cuda3std3__419piecewise_constructE,(_ZN40_INTERNAL_b381941e_4_k_cu_729bb60a_104164cuda3std3__45__cpo4cendE - _ZN40_INTERNAL_b381941e_4_k_cu_729bb60a_104164cuda3std3__419piecewise_constructE)
_ZN40_INTERNAL_b381941e_4_k_cu_729bb60a_104164cuda3std3__419piecewise_constructE:
	.zero		1
	.type		_ZN40_INTERNAL_b381941e_4_k_cu_729bb60a_104164cuda3std3__45__cpo4cendE,@object
	.size		_ZN40_INTERNAL_b381941e_4_k_cu_729bb60a_104164cuda3std3__45__cpo4cendE,(_ZN40_INTERNAL_b381941e_4_k_cu_729bb60a_104164cuda3std6ranges3__45__cpo4swapE - _ZN40_INTERNAL_b381941e_4_k_cu_729bb60a_104164cuda3std3__45__cpo4cendE)
_ZN40_INTERNAL_b381941e_4_k_cu_729bb60a_104164cuda3std3__45__cpo4cendE:
	.zero		1
	.type		_ZN40_INTERNAL_b381941e_4_k_cu_729bb60a_104164cuda3std6ranges3__45__cpo4swapE,@object
	.size		_ZN40_INTERNAL_b381941e_4_k_cu_729bb60a_104164cuda3std6ranges3__45__cpo4swapE,(.L_10 - _ZN40_INTERNAL_b381941e_4_k_cu_729bb60a_104164cuda3std6ranges3__45__cpo4swapE)
_ZN40_INTERNAL_b381941e_4_k_cu_729bb60a_104164cuda3std6ranges3__45__cpo4swapE:
	.zero		1
.L_10:


//--------------------- .nv.constant0._ZN7cutlass13device_kernelINS_4gemm6kernel13GemmUniversalIN4cute5tupleIJiiiiEEENS1_10collective13CollectiveMmaINS1_35MainloopSm100TmaUmmaWarpSpecializedILi4ELi2ELi4ENS5_IJNS4_1CILi2EEESB_NSA_ILi1EEEEEEEENS5_IJNSA_ILi64EEESF_SF_EEEaNS5_IJlSC_lEEEaSH_NS4_8TiledMMAINS4_8MMA_AtomIJNS4_15SM100_MMA_S8_SSIaaiLi64ELi64ELNS4_4UMMA5MajorE0ELSM_0ELNSL_8SaturateE0EEEEEENS4_6LayoutINS5_IJSC_SC_SC_EEENS5_IJNSA_ILi0EEESS_SS_EEEEENS5_IJNS4_10UnderscoreESV_SV_EEEEENS4_23SM90_TMA_LOAD_MULTICASTENS4_14ComposedLayoutINS4_7SwizzleILi2ELi4ELi3EEENS4_18smem_ptr_flag_bitsILi8EEENSQ_INS5_IJNSA_ILi8EEESF_EEENS5_IJSF_SC_EEEEEEEvNS4_8identityESY_S18_vS19_EENS_8epilogue10collective18CollectiveEpilogueINS1B_23Sm100TmaWarpSpecializedILi1ELi1ELi32ELb0ELb0EEEJSG_NS5_IJNSQ_ISF_SC_EES1G_EEEaSH_aSH_NS1B_6fusion15FusionCallbacksIS1F_NS1I_17LinearCombinationIaiaiLNS_15FloatRoundStyleE2EEESG_S1H_JEEENS4_5SM1004TMEM4LOAD26SM100_TMEM_LOAD_16dp32b32xENS4_13SM90_TMA_LOADES18_NS4_39AutoVectorizingCopyWithAssumedAlignmentILi128EEENS4_14SM90_TMA_STOREES18_S1U_S1U_EEEvvEEEEvNT_6ParamsE --------------------------
	.section	.nv.constant0._ZN7cutlass13device_kernelINS_4gemm6kernel13GemmUniversalIN4cute5tupleIJiiiiEEENS1_10collective13CollectiveMmaINS1_35MainloopSm100TmaUmmaWarpSpecializedILi4ELi2ELi4ENS5_IJNS4_1CILi2EEESB_NSA_ILi1EEEEEEEENS5_IJNSA_ILi64EEESF_SF_EEEaNS5_IJlSC_lEEEaSH_NS4_8TiledMMAINS4_8MMA_AtomIJNS4_15SM100_MMA_S8_SSIaaiLi64ELi64ELNS4_4UMMA5MajorE0ELSM_0ELNSL_8SaturateE0EEEEEENS4_6LayoutINS5_IJSC_SC_SC_EEENS5_IJNSA_ILi0EEESS_SS_EEEEENS5_IJNS4_10UnderscoreESV_SV_EEEEENS4_23SM90_TMA_LOAD_MULTICASTENS4_14ComposedLayoutINS4_7SwizzleILi2ELi4ELi3EEENS4_18smem_ptr_flag_bitsILi8EEENSQ_INS5_IJNSA_ILi8EEESF_EEENS5_IJSF_SC_EEEEEEEvNS4_8identityESY_S18_vS19_EENS_8epilogue10collective18CollectiveEpilogueINS1B_23Sm100TmaWarpSpecializedILi1ELi1ELi32ELb0ELb0EEEJSG_NS5_IJNSQ_ISF_SC_EES1G_EEEaSH_aSH_NS1B_6fusion15FusionCallbacksIS1F_NS1I_17LinearCombinationIaiaiLNS_15FloatRoundStyleE2EEESG_S1H_JEEENS4_5SM1004TMEM4LOAD26SM100_TMEM_LOAD_16dp32b32xENS4_13SM90_TMA_LOADES18_NS4_39AutoVectorizingCopyWithAssumedAlignmentILi128EEENS4_14SM90_TMA_STOREES18_S1U_S1U_EEEvvEEEEvNT_6ParamsE,"a",@progbits
	.sectionflags	@""
	.align	4
.nv.constant0._ZN7cutlass13device_kernelINS_4gemm6kernel13GemmUniversalIN4cute5tupleIJiiiiEEENS1_10collective13CollectiveMmaINS1_35MainloopSm100TmaUmmaWarpSpecializedILi4ELi2ELi4ENS5_IJNS4_1CILi2EEESB_NSA_ILi1EEEEEEEENS5_IJNSA_ILi64EEESF_SF_EEEaNS5_IJlSC_lEEEaSH_NS4_8TiledMMAINS4_8MMA_AtomIJNS4_15SM100_MMA_S8_SSIaaiLi64ELi64ELNS4_4UMMA5MajorE0ELSM_0ELNSL_8SaturateE0EEEEEENS4_6LayoutINS5_IJSC_SC_SC_EEENS5_IJNSA_ILi0EEESS_SS_EEEEENS5_IJNS4_10UnderscoreESV_SV_EEEEENS4_23SM90_TMA_LOAD_MULTICASTENS4_14ComposedLayoutINS4_7SwizzleILi2ELi4ELi3EEENS4_18smem_ptr_flag_bitsILi8EEENSQ_INS5_IJNSA_ILi8EEESF_EEENS5_IJSF_SC_EEEEEEEvNS4_8identityESY_S18_vS19_EENS_8epilogue10collective18CollectiveEpilogueINS1B_23Sm100TmaWarpSpecializedILi1ELi1ELi32ELb0ELb0EEEJSG_NS5_IJNSQ_ISF_SC_EES1G_EEEaSH_aSH_NS1B_6fusion15FusionCallbacksIS1F_NS1I_17LinearCombinationIaiaiLNS_15FloatRoundStyleE2EEESG_S1H_JEEENS4_5SM1004TMEM4LOAD26SM100_TMEM_LOAD_16dp32b32xENS4_13SM90_TMA_LOADES18_NS4_39AutoVectorizingCopyWithAssumedAlignmentILi128EEENS4_14SM90_TMA_STOREES18_S1U_S1U_EEEvvEEEEvNT_6ParamsE:
	.zero		2944


//--------------------- SYMBOLS --------------------------

	.type		.nv.reservedSmem.offset0,@object
	.size		.nv.reservedSmem.offset0,0x4
	.type		.nv.reservedSmem.cap,@object
	.size		.nv.reservedSmem.cap,0x4
	.type		__assertfail,@function
